	.target	sm_100a

	.elftype	@"ET_EXEC"


//--------------------- .note.nv.tkinfo           --------------------------
	.section	.note.nv.tkinfo,"",@"SHT_NOTE"
	.sectionflags	@"SHF_NOTE_NV_TKINFO"
	.tkinfo
        /*0018*/ 	.word	0x00000002
        /*0030*/ 	.string	""
        /*0030*/ 	.string	"ptxas"
        /*0030*/ 	.string	"Cuda compilation tools, release 13.0, V13.0.88"
        /*0030*/ 	.string	"Build cuda_13.0.r13.0/compiler.36424714_0"
        /*0030*/ 	.string	"-arch sm_100a -m 64 "



//--------------------- .note.nv.cuinfo           --------------------------
	.section	.note.nv.cuinfo,"",@"SHT_NOTE"
	.sectionflags	@"SHF_NOTE_NV_CUINFO"
        /*0018*/ 	.short	0x0002
        /*001a*/ 	.short	0x0064
        /*001c*/ 	.short	0x0082
	.zero		2


//--------------------- .nv.info                  --------------------------
	.section	.nv.info,"",@"SHT_CUDA_INFO"
	.align	4


	//----- nvinfo : EIATTR_REGCOUNT
	.align		4
        /*0000*/ 	.byte	0x04, 0x2f
        /*0002*/ 	.short	(.L_19 - .L_18)
	.align		4
.L_18:
        /*0004*/ 	.word	index@(_ZN7cutlass13device_kernelINS_4gemm6kernel13GemmUniversalIN4cute5tupleIJiiiiEEENS1_10collective13CollectiveMmaINS1_35MainloopSm100TmaUmmaWarpSpecializedILi16ELi2ELi4ENS5_IJNS4_1CILi1EEESB_SB_EEEEENS5_IJNSA_ILi128EEENSA_ILi64EEENSA_ILi32EEEEEENS_6half_tENS5_IJlSB_lEEESI_SJ_NS4_8TiledMMAINS4_8MMA_AtomIJNS4_20SM100_MMA_F16BF16_SSISI_SI_fLi128ELi64ELNS4_4UMMA5MajorE0ELSO_0ELNSN_7ScaleInE0ELSP_0EEEEEENS4_6LayoutISC_NS5_IJNSA_ILi0EEEST_ST_EEEEENS5_IJNS4_10UnderscoreESW_SW_EEEEENS4_13SM90_TMA_LOADENS4_14ComposedLayoutINS4_7SwizzleILi2ELi4ELi3EEENS4_18smem_ptr_flag_bitsILi16EEENSS_INS5_IJNSA_ILi8EEESG_EEENS5_IJSG_SB_EEEEEEEvNS4_8identityESZ_S19_vS1A_EENS_8epilogue10collective18CollectiveEpilogueINS1C_23Sm100TmaWarpSpecializedILi3ELi2ELi32ELb1ELb0EEEJSH_NS5_IJNSS_ISE_SB_EENSS_ISG_SB_EEEEESI_SJ_SI_SJ_NS1C_6fusion15FusionCallbacksIS1G_NS1K_17LinearCombinationISI_fSI_fLNS_15FloatRoundStyleE2EEESH_S1J_JEEENS4_5SM1004TMEM4LOAD26SM100_TMEM_LOAD_32dp32b32xESZ_S19_NS4_39AutoVectorizingCopyWithAssumedAlignmentILi128EEENS4_14SM90_TMA_STOREES19_S1V_S1V_EEEvvEEEEvNT_6ParamsE)
        /*0008*/ 	.word	0x0000006f


	//----- nvinfo : EIATTR_FRAME_SIZE
	.align		4
.L_19:
        /*000c*/ 	.byte	0x04, 0x11
        /*000e*/ 	.short	(.L_21 - .L_20)
	.align		4
.L_20:
        /*0010*/ 	.word	index@($__internal_2_$__cuda_sm10x_tcgen05_guardrail_trap_unallocated_columns_being_dealloced)
        /*0014*/ 	.word	0x00000000


	//----- nvinfo : EIATTR_FRAME_SIZE
	.align		4
.L_21:
        /*0018*/ 	.byte	0x04, 0x11
        /*001a*/ 	.short	(.L_23 - .L_22)
	.align		4
.L_22:
        /*001c*/ 	.word	index@($__internal_1_$__cuda_sm10x_tcgen05_guardrail_trap_phase_invalid_during_alloc)
        /*0020*/ 	.word	0x00000000


	//----- nvinfo : EIATTR_FRAME_SIZE
	.align		4
.L_23:
        /*0024*/ 	.byte	0x04, 0x11
        /*0026*/ 	.short	(.L_25 - .L_24)
	.align		4
.L_24:
        /*0028*/ 	.word	index@($__internal_0_$__cuda_sm10x_tcgen05_guardrail_trap_col_being_dealloced_not_returned_by_alloc)
        /*002c*/ 	.word	0x00000000


	//----- nvinfo : EIATTR_FRAME_SIZE
	.align		4
.L_25:
        /*0030*/ 	.byte	0x04, 0x11
        /*0032*/ 	.short	(.L_27 - .L_26)
	.align		4
.L_26:
        /*0034*/ 	.word	index@(_ZN7cutlass13device_kernelINS_4gemm6kernel13GemmUniversalIN4cute5tupleIJiiiiEEENS1_10collective13CollectiveMmaINS1_35MainloopSm100TmaUmmaWarpSpecializedILi16ELi2ELi4ENS5_IJNS4_1CILi1EEESB_SB_EEEEENS5_IJNSA_ILi128EEENSA_ILi64EEENSA_ILi32EEEEEENS_6half_tENS5_IJlSB_lEEESI_SJ_NS4_8TiledMMAINS4_8MMA_AtomIJNS4_20SM100_MMA_F16BF16_SSISI_SI_fLi128ELi64ELNS4_4UMMA5MajorE0ELSO_0ELNSN_7ScaleInE0ELSP_0EEEEEENS4_6LayoutISC_NS5_IJNSA_ILi0EEEST_ST_EEEEENS5_IJNS4_10UnderscoreESW_SW_EEEEENS4_13SM90_TMA_LOADENS4_14ComposedLayoutINS4_7SwizzleILi2ELi4ELi3EEENS4_18smem_ptr_flag_bitsILi16EEENSS_INS5_IJNSA_ILi8EEESG_EEENS5_IJSG_SB_EEEEEEEvNS4_8identityESZ_S19_vS1A_EENS_8epilogue10collective18CollectiveEpilogueINS1C_23Sm100TmaWarpSpecializedILi3ELi2ELi32ELb1ELb0EEEJSH_NS5_IJNSS_ISE_SB_EENSS_ISG_SB_EEEEESI_SJ_SI_SJ_NS1C_6fusion15FusionCallbacksIS1G_NS1K_17LinearCombinationISI_fSI_fLNS_15FloatRoundStyleE2EEESH_S1J_JEEENS4_5SM1004TMEM4LOAD26SM100_TMEM_LOAD_32dp32b32xESZ_S19_NS4_39AutoVectorizingCopyWithAssumedAlignmentILi128EEENS4_14SM90_TMA_STOREES19_S1V_S1V_EEEvvEEEEvNT_6ParamsE)
        /*0038*/ 	.word	0x00000000


	//----- nvinfo : EIATTR_MIN_STACK_SIZE
	.align		4
.L_27:
        /*003c*/ 	.byte	0x04, 0x12
        /*003e*/ 	.short	(.L_29 - .L_28)
	.align		4
.L_28:
        /*0040*/ 	.word	index@(_ZN7cutlass13device_kernelINS_4gemm6kernel13GemmUniversalIN4cute5tupleIJiiiiEEENS1_10collective13CollectiveMmaINS1_35MainloopSm100TmaUmmaWarpSpecializedILi16ELi2ELi4ENS5_IJNS4_1CILi1EEESB_SB_EEEEENS5_IJNSA_ILi128EEENSA_ILi64EEENSA_ILi32EEEEEENS_6half_tENS5_IJlSB_lEEESI_SJ_NS4_8TiledMMAINS4_8MMA_AtomIJNS4_20SM100_MMA_F16BF16_SSISI_SI_fLi128ELi64ELNS4_4UMMA5MajorE0ELSO_0ELNSN_7ScaleInE0ELSP_0EEEEEENS4_6LayoutISC_NS5_IJNSA_ILi0EEEST_ST_EEEEENS5_IJNS4_10UnderscoreESW_SW_EEEEENS4_13SM90_TMA_LOADENS4_14ComposedLayoutINS4_7SwizzleILi2ELi4ELi3EEENS4_18smem_ptr_flag_bitsILi16EEENSS_INS5_IJNSA_ILi8EEESG_EEENS5_IJSG_SB_EEEEEEEvNS4_8identityESZ_S19_vS1A_EENS_8epilogue10collective18CollectiveEpilogueINS1C_23Sm100TmaWarpSpecializedILi3ELi2ELi32ELb1ELb0EEEJSH_NS5_IJNSS_ISE_SB_EENSS_ISG_SB_EEEEESI_SJ_SI_SJ_NS1C_6fusion15FusionCallbacksIS1G_NS1K_17LinearCombinationISI_fSI_fLNS_15FloatRoundStyleE2EEESH_S1J_JEEENS4_5SM1004TMEM4LOAD26SM100_TMEM_LOAD_32dp32b32xESZ_S19_NS4_39AutoVectorizingCopyWithAssumedAlignmentILi128EEENS4_14SM90_TMA_STOREES19_S1V_S1V_EEEvvEEEEvNT_6ParamsE)
        /*0044*/ 	.word	0x00000000
.L_29:


//--------------------- .nv.compat                --------------------------
	.section	.nv.compat,"",@"SHT_CUDA_COMPAT_INFO"
	.align	4
        /*0000*/ 	.byte	0x02, 0x09, 0x01, 0x00, 0x02, 0x02, 0x02, 0x00, 0x02, 0x05, 0x05, 0x00, 0x03, 0x07, 0x01, 0x01
        /*0010*/ 	.byte	0x02, 0x03, 0x01, 0x00, 0x02, 0x06, 0x01, 0x00, 0x04, 0x0b, 0x08, 0x00, 0x09, 0x00, 0x00, 0x00
        /*0020*/ 	.byte	0x00, 0x00, 0x00, 0x00


//--------------------- .nv.info._ZN7cutlass13device_kernelINS_4gemm6kernel13GemmUniversalIN4cute5tupleIJiiiiEEENS1_10collective13CollectiveMmaINS1_35MainloopSm100TmaUmmaWarpSpecializedILi16ELi2ELi4ENS5_IJNS4_1CILi1EEESB_SB_EEEEENS5_IJNSA_ILi128EEENSA_ILi64EEENSA_ILi32EEEEEENS_6half_tENS5_IJlSB_lEEESI_SJ_NS4_8TiledMMAINS4_8MMA_AtomIJNS4_20SM100_MMA_F16BF16_SSISI_SI_fLi128ELi64ELNS4_4UMMA5MajorE0ELSO_0ELNSN_7ScaleInE0ELSP_0EEEEEENS4_6LayoutISC_NS5_IJNSA_ILi0EEEST_ST_EEEEENS5_IJNS4_10UnderscoreESW_SW_EEEEENS4_13SM90_TMA_LOADENS4_14ComposedLayoutINS4_7SwizzleILi2ELi4ELi3EEENS4_18smem_ptr_flag_bitsILi16EEENSS_INS5_IJNSA_ILi8EEESG_EEENS5_IJSG_SB_EEEEEEEvNS4_8identityESZ_S19_vS1A_EENS_8epilogue10collective18CollectiveEpilogueINS1C_23Sm100TmaWarpSpecializedILi3ELi2ELi32ELb1ELb0EEEJSH_NS5_IJNSS_ISE_SB_EENSS_ISG_SB_EEEEESI_SJ_SI_SJ_NS1C_6fusion15FusionCallbacksIS1G_NS1K_17LinearCombinationISI_fSI_fLNS_15FloatRoundStyleE2EEESH_S1J_JEEENS4_5SM1004TMEM4LOAD26SM100_TMEM_LOAD_32dp32b32xESZ_S19_NS4_39AutoVectorizingCopyWithAssumedAlignmentILi128EEENS4_14SM90_TMA_STOREES19_S1V_S1V_EEEvvEEEEvNT_6ParamsE --------------------------
	.section	.nv.info._ZN7cutlass13device_kernelINS_4gemm6kernel13GemmUniversalIN4cute5tupleIJiiiiEEENS1_10collective13CollectiveMmaINS1_35MainloopSm100TmaUmmaWarpSpecializedILi16ELi2ELi4ENS5_IJNS4_1CILi1EEESB_SB_EEEEENS5_IJNSA_ILi128EEENSA_ILi64EEENSA_ILi32EEEEEENS_6half_tENS5_IJlSB_lEEESI_SJ_NS4_8TiledMMAINS4_8MMA_AtomIJNS4_20SM100_MMA_F16BF16_SSISI_SI_fLi128ELi64ELNS4_4UMMA5MajorE0ELSO_0ELNSN_7ScaleInE0ELSP_0EEEEEENS4_6LayoutISC_NS5_IJNSA_ILi0EEEST_ST_EEEEENS5_IJNS4_10UnderscoreESW_SW_EEEEENS4_13SM90_TMA_LOADENS4_14ComposedLayoutINS4_7SwizzleILi2ELi4ELi3EEENS4_18smem_ptr_flag_bitsILi16EEENSS_INS5_IJNSA_ILi8EEESG_EEENS5_IJSG_SB_EEEEEEEvNS4_8identityESZ_S19_vS1A_EENS_8epilogue10collective18CollectiveEpilogueINS1C_23Sm100TmaWarpSpecializedILi3ELi2ELi32ELb1ELb0EEEJSH_NS5_IJNSS_ISE_SB_EENSS_ISG_SB_EEEEESI_SJ_SI_SJ_NS1C_6fusion15FusionCallbacksIS1G_NS1K_17LinearCombinationISI_fSI_fLNS_15FloatRoundStyleE2EEESH_S1J_JEEENS4_5SM1004TMEM4LOAD26SM100_TMEM_LOAD_32dp32b32xESZ_S19_NS4_39AutoVectorizingCopyWithAssumedAlignmentILi128EEENS4_14SM90_TMA_STOREES19_S1V_S1V_EEEvvEEEEvNT_6ParamsE,"",@"SHT_CUDA_INFO"
	.sectionflags	@""
	.align	4


	//----- nvinfo : EIATTR_CUDA_API_VERSION
	.align		4
        /*0000*/ 	.byte	0x04, 0x37
        /*0002*/ 	.short	(.L_31 - .L_30)
.L_30:
        /*0004*/ 	.word	0x00000082


	//----- nvinfo : EIATTR_KPARAM_INFO
	.align		4
.L_31:
        /*0008*/ 	.byte	0x04, 0x17
        /*000a*/ 	.short	(.L_33 - .L_32)
.L_32:
        /*000c*/ 	.word	0x00000000
        /*0010*/ 	.short	0x0000
        /*0012*/ 	.short	0x0000
        /*0014*/ 	.byte	0x00, 0xf0, 0x01, 0x20


	//----- nvinfo : EIATTR_AT_ENTRY_FRAGMENTS
	.align		4
.L_33:
        /*0018*/ 	.byte	0x04, 0x4f
        /*001a*/ 	.short	(.L_35 - .L_34)


	//   ....[0]....
.L_34:
        /*001c*/ 	.word	0x00000006


	//----- nvinfo : EIATTR_RESERVED_SMEM_USED
	.align		4
.L_35:
        /*0020*/ 	.byte	0x01, 0x41
	.zero		2


	//----- nvinfo : EIATTR_SPARSE_MMA_MASK
	.align		4
        /*0024*/ 	.byte	0x03, 0x50
        /*0026*/ 	.short	0x0000


	//----- nvinfo : EIATTR_TCGEN05_1CTA_USED
	.align		4
        /*0028*/ 	.byte	0x01, 0x51
	.zero		2


	//----- nvinfo : EIATTR_MAXREG_COUNT
	.align		4
        /*002c*/ 	.byte	0x03, 0x1b
        /*002e*/ 	.short	0x00ff


	//----- nvinfo : EIATTR_NUM_BARRIERS
	.align		4
        /*0030*/ 	.byte	0x02, 0x4c
        /*0032*/ 	.byte	0x07
	.zero		1


	//----- nvinfo : EIATTR_EXTERNS
	.align		4
        /*0034*/ 	.byte	0x04, 0x0f
        /*0036*/ 	.short	(.L_37 - .L_36)


	//   ....[0]....
	.align		4
.L_36:
        /*0038*/ 	.word	index@(__assertfail)


	//----- nvinfo : EIATTR_MERCURY_ISA_VERSION
	.align		4
.L_37:
        /*003c*/ 	.byte	0x03, 0x5f
        /*003e*/ 	.short	0x0101


	//----- nvinfo : EIATTR_INT_WARP_WIDE_INSTR_OFFSETS
	.align		4
        /*0040*/ 	.byte	0x04, 0x31
        /*0042*/ 	.short	(.L_39 - .L_38)


	//   ....[0]....
.L_38:
        /*0044*/ 	.word	0x00001f70


	//   ....[1]....
        /*0048*/ 	.word	0x00003f90


	//   ....[2]....
        /*004c*/ 	.word	0x00003fc0


	//   ....[3]....
        /*0050*/ 	.word	0x00004010


	//   ....[4]....
        /*0054*/ 	.word	0x00004900


	//   ....[5]....
        /*0058*/ 	.word	0x00004920


	//   ....[6]....
        /*005c*/ 	.word	0x00004bf0


	//   ....[7]....
        /*0060*/ 	.word	0x00004d20


	//----- nvinfo : EIATTR_COOP_GROUP_MASK_REGIDS
	.align		4
.L_39:
        /*0064*/ 	.byte	0x04, 0x29
        /*0066*/ 	.short	(.L_41 - .L_40)


	//   ....[0]....
.L_40:
        /*0068*/ 	.word	0xffffffff


	//   ....[1]....
        /*006c*/ 	.word	0xffffffff


	//   ....[2]....
        /*0070*/ 	.word	0xffffffff


	//   ....[3]....
        /*0074*/ 	.word	0xffffffff


	//   ....[4]....
        /*0078*/ 	.word	0xffffffff


	//   ....[5]....
        /*007c*/ 	.word	0xffffffff


	//   ....[6]....
        /*0080*/ 	.word	0xffffffff


	//   ....[7]....
        /*0084*/ 	.word	0xffffffff


	//   ....[8]....
        /*0088*/ 	.word	0xffffffff


	//   ....[9]....
        /*008c*/ 	.word	0xffffffff


	//   ....[10]....
        /*0090*/ 	.word	0xffffffff


	//   ....[11]....
        /*0094*/ 	.word	0xffffffff


	//   ....[12]....
        /*0098*/ 	.word	0xffffffff


	//----- nvinfo : EIATTR_COOP_GROUP_INSTR_OFFSETS
	.align		4
.L_41:
        /*009c*/ 	.byte	0x04, 0x28
        /*009e*/ 	.short	(.L_43 - .L_42)


	//   ....[0]....
.L_42:
        /*00a0*/ 	.word	0x00000090


	//   ....[1]....
        /*00a4*/ 	.word	0x000004d0


	//   ....[2]....
        /*00a8*/ 	.word	0x000007f0


	//   ....[3]....
        /*00ac*/ 	.word	0x00000970


	//   ....[4]....
        /*00b0*/ 	.word	0x00000a70


	//   ....[5]....
        /*00b4*/ 	.word	0x00000be0


	//   ....[6]....
        /*00b8*/ 	.word	0x00000d80


	//   ....[7]....
        /*00bc*/ 	.word	0x00001e50


	//   ....[8]....
        /*00c0*/ 	.word	0x000032f0


	//   ....[9]....
        /*00c4*/ 	.word	0x00003500


	//   ....[10]....
        /*00c8*/ 	.word	0x00003530


	//   ....[11]....
        /*00cc*/ 	.word	0x00003e80


	//   ....[12]....
        /*00d0*/ 	.word	0x000040b0


	//----- nvinfo : EIATTR_VRC_CTA_INIT_COUNT
	.align		4
.L_43:
        /*00d4*/ 	.byte	0x02, 0x4a
        /*00d6*/ 	.byte	0x80
	.zero		1


	//----- nvinfo : EIATTR_SYSCALL_OFFSETS
	.align		4
        /*00d8*/ 	.byte	0x04, 0x46
        /*00da*/ 	.short	(.L_45 - .L_44)


	//   ....[0]....
.L_44:
        /*00dc*/ 	.word	0x000058d0


	//   ....[1]....
        /*00e0*/ 	.word	0x000059c0


	//   ....[2]....
        /*00e4*/ 	.word	0x00006200


	//   ....[3]....
        /*00e8*/ 	.word	0x00006eb0


	//----- nvinfo : EIATTR_MBARRIER_INSTR_OFFSETS
	.align		4
.L_45:
        /*00ec*/ 	.byte	0x04, 0x39
        /*00ee*/ 	.short	(.L_47 - .L_46)


	//   ....[0]....
.L_46:
        /*00f0*/ 	.word	0x000005d0
        /*00f4*/ 	.word	0x000000ff
        /*00f8*/ 	.word	0x00000000
        /*00fc*/ 	.short	0x0100
        /*00fe*/ 	.byte	0x05
	.zero		1


	//   ....[1]....
        /*0100*/ 	.word	0x000005e0
        /*0104*/ 	.word	0x000000ff
        /*0108*/ 	.word	0x00000080
        /*010c*/ 	.short	0x0100
        /*010e*/ 	.byte	0x05
	.zero		1


	//   ....[2]....
        /*0110*/ 	.word	0x000005f0
        /*0114*/ 	.word	0x000000ff
        /*0118*/ 	.word	0x00000008
        /*011c*/ 	.short	0x0100
        /*011e*/ 	.byte	0x05
	.zero		1


	//   ....[3]....
        /*0120*/ 	.word	0x00000600
        /*0124*/ 	.word	0x000000ff
        /*0128*/ 	.word	0x00000088
        /*012c*/ 	.short	0x0100
        /*012e*/ 	.byte	0x05
	.zero		1


	//   ....[4]....
        /*0130*/ 	.word	0x00000610
        /*0134*/ 	.word	0x000000ff
        /*0138*/ 	.word	0x00000010
        /*013c*/ 	.short	0x0100
        /*013e*/ 	.byte	0x05
	.zero		1


	//   ....[5]....
        /*0140*/ 	.word	0x00000620
        /*0144*/ 	.word	0x000000ff
        /*0148*/ 	.word	0x00000090
        /*014c*/ 	.short	0x0100
        /*014e*/ 	.byte	0x05
	.zero		1


	//   ....[6]....
        /*0150*/ 	.word	0x00000630
        /*0154*/ 	.word	0x000000ff
        /*0158*/ 	.word	0x00000018
        /*015c*/ 	.short	0x0100
        /*015e*/ 	.byte	0x05
	.zero		1


	//   ....[7]....
        /*0160*/ 	.word	0x00000640
        /*0164*/ 	.word	0x000000ff
        /*0168*/ 	.word	0x00000098
        /*016c*/ 	.short	0x0100
        /*016e*/ 	.byte	0x05
	.zero		1


	//   ....[8]....
        /*0170*/ 	.word	0x00000650
        /*0174*/ 	.word	0x000000ff
        /*0178*/ 	.word	0x00000020
        /*017c*/ 	.short	0x0100
        /*017e*/ 	.byte	0x05
	.zero		1


	//   ....[9]....
        /*0180*/ 	.word	0x00000660
        /*0184*/ 	.word	0x000000ff
        /*0188*/ 	.word	0x000000a0
        /*018c*/ 	.short	0x0100
        /*018e*/ 	.byte	0x05
	.zero		1


	//   ....[10]....
        /*0190*/ 	.word	0x00000670
        /*0194*/ 	.word	0x000000ff
        /*0198*/ 	.word	0x00000028
        /*019c*/ 	.short	0x0100
        /*019e*/ 	.byte	0x05
	.zero		1


	//   ....[11]....
        /*01a0*/ 	.word	0x00000680
        /*01a4*/ 	.word	0x000000ff
        /*01a8*/ 	.word	0x000000a8
        /*01ac*/ 	.short	0x0100
        /*01ae*/ 	.byte	0x05
	.zero		1


	//   ....[12]....
        /*01b0*/ 	.word	0x00000690
        /*01b4*/ 	.word	0x000000ff
        /*01b8*/ 	.word	0x00000030
        /*01bc*/ 	.short	0x0100
        /*01be*/ 	.byte	0x05
	.zero		1


	//   ....[13]....
        /*01c0*/ 	.word	0x000006a0
        /*01c4*/ 	.word	0x000000ff
        /*01c8*/ 	.word	0x000000b0
        /*01cc*/ 	.short	0x0100
        /*01ce*/ 	.byte	0x05
	.zero		1


	//   ....[14]....
        /*01d0*/ 	.word	0x000006b0
        /*01d4*/ 	.word	0x000000ff
        /*01d8*/ 	.word	0x00000038
        /*01dc*/ 	.short	0x0100
        /*01de*/ 	.byte	0x05
	.zero		1


	//   ....[15]....
        /*01e0*/ 	.word	0x000006c0
        /*01e4*/ 	.word	0x000000ff
        /*01e8*/ 	.word	0x000000b8
        /*01ec*/ 	.short	0x0100
        /*01ee*/ 	.byte	0x05
	.zero		1


	//   ....[16]....
        /*01f0*/ 	.word	0x000006d0
        /*01f4*/ 	.word	0x000000ff
        /*01f8*/ 	.word	0x00000040
        /*01fc*/ 	.short	0x0100
        /*01fe*/ 	.byte	0x05
	.zero		1


	//   ....[17]....
        /*0200*/ 	.word	0x000006e0
        /*0204*/ 	.word	0x000000ff
        /*0208*/ 	.word	0x000000c0
        /*020c*/ 	.short	0x0100
        /*020e*/ 	.byte	0x05
	.zero		1


	//   ....[18]....
        /*0210*/ 	.word	0x000006f0
        /*0214*/ 	.word	0x000000ff
        /*0218*/ 	.word	0x00000048
        /*021c*/ 	.short	0x0100
        /*021e*/ 	.byte	0x05
	.zero		1


	//   ....[19]....
        /*0220*/ 	.word	0x00000700
        /*0224*/ 	.word	0x000000ff
        /*0228*/ 	.word	0x000000c8
        /*022c*/ 	.short	0x0100
        /*022e*/ 	.byte	0x05
	.zero		1


	//   ....[20]....
        /*0230*/ 	.word	0x00000710
        /*0234*/ 	.word	0x000000ff
        /*0238*/ 	.word	0x00000050
        /*023c*/ 	.short	0x0100
        /*023e*/ 	.byte	0x05
	.zero		1


	//   ....[21]....
        /*0240*/ 	.word	0x00000720
        /*0244*/ 	.word	0x000000ff
        /*0248*/ 	.word	0x000000d0
        /*024c*/ 	.short	0x0100
        /*024e*/ 	.byte	0x05
	.zero		1


	//   ....[22]....
        /*0250*/ 	.word	0x00000730
        /*0254*/ 	.word	0x000000ff
        /*0258*/ 	.word	0x00000058
        /*025c*/ 	.short	0x0100
        /*025e*/ 	.byte	0x05
	.zero		1


	//   ....[23]....
        /*0260*/ 	.word	0x00000740
        /*0264*/ 	.word	0x000000ff
        /*0268*/ 	.word	0x000000d8
        /*026c*/ 	.short	0x0100
        /*026e*/ 	.byte	0x05
	.zero		1


	//   ....[24]....
        /*0270*/ 	.word	0x00000750
        /*0274*/ 	.word	0x000000ff
        /*0278*/ 	.word	0x00000060
        /*027c*/ 	.short	0x0100
        /*027e*/ 	.byte	0x05
	.zero		1


	//   ....[25]....
        /*0280*/ 	.word	0x00000760
        /*0284*/ 	.word	0x000000ff
        /*0288*/ 	.word	0x000000e0
        /*028c*/ 	.short	0x0100
        /*028e*/ 	.byte	0x05
	.zero		1


	//   ....[26]....
        /*0290*/ 	.word	0x00000770
        /*0294*/ 	.word	0x000000ff
        /*0298*/ 	.word	0x00000068
        /*029c*/ 	.short	0x0100
        /*029e*/ 	.byte	0x05
	.zero		1


	//   ....[27]....
        /*02a0*/ 	.word	0x00000780
        /*02a4*/ 	.word	0x000000ff
        /*02a8*/ 	.word	0x000000e8
        /*02ac*/ 	.short	0x0100
        /*02ae*/ 	.byte	0x05
	.zero		1


	//   ....[28]....
        /*02b0*/ 	.word	0x00000790
        /*02b4*/ 	.word	0x000000ff
        /*02b8*/ 	.word	0x00000070
        /*02bc*/ 	.short	0x0100
        /*02be*/ 	.byte	0x05
	.zero		1


	//   ....[29]....
        /*02c0*/ 	.word	0x000007a0
        /*02c4*/ 	.word	0x000000ff
        /*02c8*/ 	.word	0x000000f0
        /*02cc*/ 	.short	0x0100
        /*02ce*/ 	.byte	0x05
	.zero		1


	//   ....[30]....
        /*02d0*/ 	.word	0x000007b0
        /*02d4*/ 	.word	0x000000ff
        /*02d8*/ 	.word	0x00000078
        /*02dc*/ 	.short	0x0100
        /*02de*/ 	.byte	0x05
	.zero		1


	//   ....[31]....
        /*02e0*/ 	.word	0x000007c0
        /*02e4*/ 	.word	0x000000ff
        /*02e8*/ 	.word	0x000000f8
        /*02ec*/ 	.short	0x0100
        /*02ee*/ 	.byte	0x05
	.zero		1


	//   ....[32]....
        /*02f0*/ 	.word	0x00000900
        /*02f4*/ 	.word	0x000000ff
        /*02f8*/ 	.word	0x00000100
        /*02fc*/ 	.short	0x0100
        /*02fe*/ 	.byte	0x07
	.zero		1


	//   ....[33]....
        /*0300*/ 	.word	0x00000910
        /*0304*/ 	.word	0x000000ff
        /*0308*/ 	.word	0x00000118
        /*030c*/ 	.short	0x0100
        /*030e*/ 	.byte	0x07
	.zero		1


	//   ....[34]....
        /*0310*/ 	.word	0x00000920
        /*0314*/ 	.word	0x000000ff
        /*0318*/ 	.word	0x00000108
        /*031c*/ 	.short	0x0100
        /*031e*/ 	.byte	0x07
	.zero		1


	//   ....[35]....
        /*0320*/ 	.word	0x00000930
        /*0324*/ 	.word	0x000000ff
        /*0328*/ 	.word	0x00000120
        /*032c*/ 	.short	0x0100
        /*032e*/ 	.byte	0x07
	.zero		1


	//   ....[36]....
        /*0330*/ 	.word	0x00000940
        /*0334*/ 	.word	0x000000ff
        /*0338*/ 	.word	0x00000110
        /*033c*/ 	.short	0x0100
        /*033e*/ 	.byte	0x07
	.zero		1


	//   ....[37]....
        /*0340*/ 	.word	0x00000950
        /*0344*/ 	.word	0x000000ff
        /*0348*/ 	.word	0x00000128
        /*034c*/ 	.short	0x0100
        /*034e*/ 	.byte	0x07
	.zero		1


	//   ....[38]....
        /*0350*/ 	.word	0x00000a40
        /*0354*/ 	.word	0x000000ff
        /*0358*/ 	.word	0x00000130
        /*035c*/ 	.short	0x0100
        /*035e*/ 	.byte	0x05
	.zero		1


	//   ....[39]....
        /*0360*/ 	.word	0x00000a50
        /*0364*/ 	.word	0x000000ff
        /*0368*/ 	.word	0x00000138
        /*036c*/ 	.short	0x0100
        /*036e*/ 	.byte	0x05
	.zero		1


	//   ....[40]....
        /*0370*/ 	.word	0x00000b90
        /*0374*/ 	.word	0x000000ff
        /*0378*/ 	.word	0x00000140
        /*037c*/ 	.short	0x0100
        /*037e*/ 	.byte	0x05
	.zero		1


	//   ....[41]....
        /*0380*/ 	.word	0x00000ba0
        /*0384*/ 	.word	0x000000ff
        /*0388*/ 	.word	0x00000150
        /*038c*/ 	.short	0x0100
        /*038e*/ 	.byte	0x05
	.zero		1


	//   ....[42]....
        /*0390*/ 	.word	0x00000bb0
        /*0394*/ 	.word	0x000000ff
        /*0398*/ 	.word	0x00000148
        /*039c*/ 	.short	0x0100
        /*039e*/ 	.byte	0x05
	.zero		1


	//   ....[43]....
        /*03a0*/ 	.word	0x00000bc0
        /*03a4*/ 	.word	0x000000ff
        /*03a8*/ 	.word	0x00000158
        /*03ac*/ 	.short	0x0100
        /*03ae*/ 	.byte	0x05
	.zero		1


	//   ....[44]....
        /*03b0*/ 	.word	0x00000cf0
        /*03b4*/ 	.word	0x000000ff
        /*03b8*/ 	.word	0x00000160
        /*03bc*/ 	.short	0x0100
        /*03be*/ 	.byte	0x07
	.zero		1


	//   ....[45]....
        /*03c0*/ 	.word	0x00000d00
        /*03c4*/ 	.word	0x000000ff
        /*03c8*/ 	.word	0x00000180
        /*03cc*/ 	.short	0x0100
        /*03ce*/ 	.byte	0x07
	.zero		1


	//   ....[46]....
        /*03d0*/ 	.word	0x00000d10
        /*03d4*/ 	.word	0x000000ff
        /*03d8*/ 	.word	0x00000168
        /*03dc*/ 	.short	0x0100
        /*03de*/ 	.byte	0x07
	.zero		1


	//   ....[47]....
        /*03e0*/ 	.word	0x00000d20
        /*03e4*/ 	.word	0x000000ff
        /*03e8*/ 	.word	0x00000188
        /*03ec*/ 	.short	0x0100
        /*03ee*/ 	.byte	0x07
	.zero		1


	//   ....[48]....
        /*03f0*/ 	.word	0x00000d30
        /*03f4*/ 	.word	0x000000ff
        /*03f8*/ 	.word	0x00000170
        /*03fc*/ 	.short	0x0100
        /*03fe*/ 	.byte	0x07
	.zero		1


	//   ....[49]....
        /*0400*/ 	.word	0x00000d40
        /*0404*/ 	.word	0x000000ff
        /*0408*/ 	.word	0x00000190
        /*040c*/ 	.short	0x0100
        /*040e*/ 	.byte	0x07
	.zero		1


	//   ....[50]....
        /*0410*/ 	.word	0x00000d50
        /*0414*/ 	.word	0x000000ff
        /*0418*/ 	.word	0x00000178
        /*041c*/ 	.short	0x0100
        /*041e*/ 	.byte	0x07
	.zero		1


	//   ....[51]....
        /*0420*/ 	.word	0x00000d60
        /*0424*/ 	.word	0x000000ff
        /*0428*/ 	.word	0x00000198
        /*042c*/ 	.short	0x0100
        /*042e*/ 	.byte	0x07
	.zero		1


	//   ....[52]....
        /*0430*/ 	.word	0x00000e50
        /*0434*/ 	.word	0x000000ff
        /*0438*/ 	.word	0x000001a0
        /*043c*/ 	.short	0x0100
        /*043e*/ 	.byte	0x05
	.zero		1


	//   ....[53]....
        /*0440*/ 	.word	0x00000e60
        /*0444*/ 	.word	0x000000ff
        /*0448*/ 	.word	0x000001b0
        /*044c*/ 	.short	0x0100
        /*044e*/ 	.byte	0x05
	.zero		1


	//   ....[54]....
        /*0450*/ 	.word	0x00000e70
        /*0454*/ 	.word	0x000000ff
        /*0458*/ 	.word	0x000001a8
        /*045c*/ 	.short	0x0100
        /*045e*/ 	.byte	0x05
	.zero		1


	//   ....[55]....
        /*0460*/ 	.word	0x00000e80
        /*0464*/ 	.word	0x000000ff
        /*0468*/ 	.word	0x000001b8
        /*046c*/ 	.short	0x0100
        /*046e*/ 	.byte	0x05
	.zero		1


	//   ....[56]....
        /*0470*/ 	.word	0x00001750
        /*0474*/ 	.word	0x00000002
        /*0478*/ 	.word	0x000001b0
        /*047c*/ 	.short	0x010a
        /*047e*/ 	.byte	0xff
	.zero		1


	//   ....[57]....
        /*0480*/ 	.word	0x00001780
        /*0484*/ 	.word	0x00000002
        /*0488*/ 	.word	0x000001a0
        /*048c*/ 	.short	0x0101
        /*048e*/ 	.byte	0xff
	.zero		1


	//   ....[58]....
        /*0490*/ 	.word	0x00001850
        /*0494*/ 	.word	0x000000ff
        /*0498*/ 	.word	0x00000080
        /*049c*/ 	.short	0x010a
        /*049e*/ 	.byte	0x08
	.zero		1


	//   ....[59]....
        /*04a0*/ 	.word	0x000018f0
        /*04a4*/ 	.word	0x000000ff
        /*04a8*/ 	.word	0x00000080
        /*04ac*/ 	.short	0x010a
        /*04ae*/ 	.byte	0x21
	.zero		1


	//   ....[60]....
        /*04b0*/ 	.word	0x00001a40
        /*04b4*/ 	.word	0x000000ff
        /*04b8*/ 	.word	0x00000080
        /*04bc*/ 	.short	0x010a
        /*04be*/ 	.byte	0x08
	.zero		1


	//   ....[61]....
        /*04c0*/ 	.word	0x00001b50
        /*04c4*/ 	.word	0x000000ff
        /*04c8*/ 	.word	0x00000138
        /*04cc*/ 	.short	0x0101
        /*04ce*/ 	.byte	0x04
	.zero		1


	//   ....[62]....
        /*04d0*/ 	.word	0x00001b70
        /*04d4*/ 	.word	0x000000ff
        /*04d8*/ 	.word	0x00000080
        /*04dc*/ 	.short	0x010a
        /*04de*/ 	.byte	0x08
	.zero		1


	//   ....[63]....
        /*04e0*/ 	.word	0x00001bf0
        /*04e4*/ 	.word	0x000000ff
        /*04e8*/ 	.word	0x00000080
        /*04ec*/ 	.short	0x010a
        /*04ee*/ 	.byte	0x11
	.zero		1


	//   ....[64]....
        /*04f0*/ 	.word	0x00001d40
        /*04f4*/ 	.word	0x000000ff
        /*04f8*/ 	.word	0x00000080
        /*04fc*/ 	.short	0x010a
        /*04fe*/ 	.byte	0x08
	.zero		1


	//   ....[65]....
        /*0500*/ 	.word	0x00001e80
        /*0504*/ 	.word	0x00000002
        /*0508*/ 	.word	0x00000140
        /*050c*/ 	.short	0x010a
        /*050e*/ 	.byte	0xff
	.zero		1


	//   ....[66]....
        /*0510*/ 	.word	0x00001f40
        /*0514*/ 	.word	0x00000002
        /*0518*/ 	.word	0x00000000
        /*051c*/ 	.short	0x0101
        /*051e*/ 	.byte	0xff
	.zero		1


	//   ....[67]....
        /*0520*/ 	.word	0x000024a0
        /*0524*/ 	.word	0x000000ff
        /*0528*/ 	.word	0x00000000
        /*052c*/ 	.short	0x010a
        /*052e*/ 	.byte	0x05
	.zero		1


	//   ....[68]....
        /*0530*/ 	.word	0x00002530
        /*0534*/ 	.word	0x000000ff
        /*0538*/ 	.word	0x00000000
        /*053c*/ 	.short	0x010a
        /*053e*/ 	.byte	0x05
	.zero		1


	//   ....[69]....
        /*0540*/ 	.word	0x000025c0
        /*0544*/ 	.word	0x000000ff
        /*0548*/ 	.word	0x00000000
        /*054c*/ 	.short	0x010a
        /*054e*/ 	.byte	0x05
	.zero		1


	//   ....[70]....
        /*0550*/ 	.word	0x00002650
        /*0554*/ 	.word	0x000000ff
        /*0558*/ 	.word	0x00000000
        /*055c*/ 	.short	0x010a
        /*055e*/ 	.byte	0x05
	.zero		1


	//   ....[71]....
        /*0560*/ 	.word	0x000026e0
        /*0564*/ 	.word	0x000000ff
        /*0568*/ 	.word	0x00000000
        /*056c*/ 	.short	0x010a
        /*056e*/ 	.byte	0x05
	.zero		1


	//   ....[72]....
        /*0570*/ 	.word	0x00002770
        /*0574*/ 	.word	0x000000ff
        /*0578*/ 	.word	0x00000000
        /*057c*/ 	.short	0x010a
        /*057e*/ 	.byte	0x05
	.zero		1


	//   ....[73]....
        /*0580*/ 	.word	0x00002800
        /*0584*/ 	.word	0x000000ff
        /*0588*/ 	.word	0x00000000
        /*058c*/ 	.short	0x010a
        /*058e*/ 	.byte	0x05
	.zero		1


	//   ....[74]....
        /*0590*/ 	.word	0x00002890
        /*0594*/ 	.word	0x000000ff
        /*0598*/ 	.word	0x00000000
        /*059c*/ 	.short	0x010a
        /*059e*/ 	.byte	0x05
	.zero		1


	//   ....[75]....
        /*05a0*/ 	.word	0x00002920
        /*05a4*/ 	.word	0x000000ff
        /*05a8*/ 	.word	0x00000000
        /*05ac*/ 	.short	0x010a
        /*05ae*/ 	.byte	0x05
	.zero		1


	//   ....[76]....
        /*05b0*/ 	.word	0x000029b0
        /*05b4*/ 	.word	0x000000ff
        /*05b8*/ 	.word	0x00000000
        /*05bc*/ 	.short	0x010a
        /*05be*/ 	.byte	0x05
	.zero		1


	//   ....[77]....
        /*05c0*/ 	.word	0x00002a40
        /*05c4*/ 	.word	0x000000ff
        /*05c8*/ 	.word	0x00000000
        /*05cc*/ 	.short	0x010a
        /*05ce*/ 	.byte	0x05
	.zero		1


	//   ....[78]....
        /*05d0*/ 	.word	0x00002ad0
        /*05d4*/ 	.word	0x000000ff
        /*05d8*/ 	.word	0x00000000
        /*05dc*/ 	.short	0x010a
        /*05de*/ 	.byte	0x05
	.zero		1


	//   ....[79]....
        /*05e0*/ 	.word	0x00002b60
        /*05e4*/ 	.word	0x000000ff
        /*05e8*/ 	.word	0x00000000
        /*05ec*/ 	.short	0x010a
        /*05ee*/ 	.byte	0x05
	.zero		1


	//   ....[80]....
        /*05f0*/ 	.word	0x00002bf0
        /*05f4*/ 	.word	0x000000ff
        /*05f8*/ 	.word	0x00000000
        /*05fc*/ 	.short	0x010a
        /*05fe*/ 	.byte	0x05
	.zero		1


	//   ....[81]....
        /*0600*/ 	.word	0x00002c80
        /*0604*/ 	.word	0x000000ff
        /*0608*/ 	.word	0x00000000
        /*060c*/ 	.short	0x010a
        /*060e*/ 	.byte	0x05
	.zero		1


	//   ....[82]....
        /*0610*/ 	.word	0x00002d20
        /*0614*/ 	.word	0x00000000
        /*0618*/ 	.word	0x00000000
        /*061c*/ 	.short	0x010a
        /*061e*/ 	.byte	0xff
	.zero		1


	//   ....[83]....
        /*0620*/ 	.word	0x00002e40
        /*0624*/ 	.word	0x00000000
        /*0628*/ 	.word	0x000001a0
        /*062c*/ 	.short	0x010a
        /*062e*/ 	.byte	0xff
	.zero		1


	//   ....[84]....
        /*0630*/ 	.word	0x00002eb0
        /*0634*/ 	.word	0x00000000
        /*0638*/ 	.word	0x00000000
        /*063c*/ 	.short	0x0101
        /*063e*/ 	.byte	0xff
	.zero		1


	//   ....[85]....
        /*0640*/ 	.word	0x00002ed0
        /*0644*/ 	.word	0x000000ff
        /*0648*/ 	.word	0x00000150
        /*064c*/ 	.short	0x010a
        /*064e*/ 	.byte	0x05
	.zero		1


	//   ....[86]....
        /*0650*/ 	.word	0x00002ff0
        /*0654*/ 	.word	0x00000000
        /*0658*/ 	.word	0x00000140
        /*065c*/ 	.short	0x010a
        /*065e*/ 	.byte	0xff
	.zero		1


	//   ....[87]....
        /*0660*/ 	.word	0x000030f0
        /*0664*/ 	.word	0x00000000
        /*0668*/ 	.word	0x00000000
        /*066c*/ 	.short	0x0101
        /*066e*/ 	.byte	0xff
	.zero		1


	//   ....[88]....
        /*0670*/ 	.word	0x00003180
        /*0674*/ 	.word	0x000000ff
        /*0678*/ 	.word	0x00000150
        /*067c*/ 	.short	0x0106
        /*067e*/ 	.byte	0x05
	.zero		1


	//   ....[89]....
        /*0680*/ 	.word	0x000031a0
        /*0684*/ 	.word	0x000000ff
        /*0688*/ 	.word	0x00000150
        /*068c*/ 	.short	0x010a
        /*068e*/ 	.byte	0x05
	.zero		1


	//   ....[90]....
        /*0690*/ 	.word	0x00003230
        /*0694*/ 	.word	0x000000ff
        /*0698*/ 	.word	0x00000150
        /*069c*/ 	.short	0x0106
        /*069e*/ 	.byte	0x04
	.zero		1


	//   ....[91]....
        /*06a0*/ 	.word	0x00003270
        /*06a4*/ 	.word	0x00000000
        /*06a8*/ 	.word	0x00000150
        /*06ac*/ 	.short	0x010a
        /*06ae*/ 	.byte	0xff
	.zero		1


	//   ....[92]....
        /*06b0*/ 	.word	0x00003770
        /*06b4*/ 	.word	0x00000000
        /*06b8*/ 	.word	0x00000140
        /*06bc*/ 	.short	0x010a
        /*06be*/ 	.byte	0xff
	.zero		1


	//   ....[93]....
        /*06c0*/ 	.word	0x00003880
        /*06c4*/ 	.word	0x00000003
        /*06c8*/ 	.word	0x00000000
        /*06cc*/ 	.short	0x0101
        /*06ce*/ 	.byte	0xff
	.zero		1


	//   ....[94]....
        /*06d0*/ 	.word	0x00003890
        /*06d4*/ 	.word	0x000000ff
        /*06d8*/ 	.word	0x00000000
        /*06dc*/ 	.short	0x010a
        /*06de*/ 	.byte	0x04
	.zero		1


	//   ....[95]....
        /*06e0*/ 	.word	0x000038b0
        /*06e4*/ 	.word	0x000000ff
        /*06e8*/ 	.word	0x00000180
        /*06ec*/ 	.short	0x010a
        /*06ee*/ 	.byte	0x08
	.zero		1


	//   ....[96]....
        /*06f0*/ 	.word	0x00003980
        /*06f4*/ 	.word	0x000000ff
        /*06f8*/ 	.word	0x00000000
        /*06fc*/ 	.short	0x010a
        /*06fe*/ 	.byte	0x07
	.zero		1


	//   ....[97]....
        /*0700*/ 	.word	0x00003ac0
        /*0704*/ 	.word	0x000000ff
        /*0708*/ 	.word	0x00000000
        /*070c*/ 	.short	0x010a
        /*070e*/ 	.byte	0x04
	.zero		1


	//   ....[98]....
        /*0710*/ 	.word	0x00003cb0
        /*0714*/ 	.word	0x000000ff
        /*0718*/ 	.word	0x00000000
        /*071c*/ 	.short	0x010a
        /*071e*/ 	.byte	0x05
	.zero		1


	//   ....[99]....
        /*0720*/ 	.word	0x00003d40
        /*0724*/ 	.word	0x000000ff
        /*0728*/ 	.word	0x00000000
        /*072c*/ 	.short	0x010a
        /*072e*/ 	.byte	0x05
	.zero		1


	//   ....[100]....
        /*0730*/ 	.word	0x00003dd0
        /*0734*/ 	.word	0x000000ff
        /*0738*/ 	.word	0x00000000
        /*073c*/ 	.short	0x010a
        /*073e*/ 	.byte	0x05
	.zero		1


	//   ....[101]....
        /*0740*/ 	.word	0x00003e60
        /*0744*/ 	.word	0x000000ff
        /*0748*/ 	.word	0x00000000
        /*074c*/ 	.short	0x010a
        /*074e*/ 	.byte	0x07
	.zero		1


	//   ....[102]....
        /*0750*/ 	.word	0x000042a0
        /*0754*/ 	.word	0x00000000
        /*0758*/ 	.word	0x00000140
        /*075c*/ 	.short	0x010a
        /*075e*/ 	.byte	0xff
	.zero		1


	//   ....[103]....
        /*0760*/ 	.word	0x00004360
        /*0764*/ 	.word	0x00000000
        /*0768*/ 	.word	0x00000000
        /*076c*/ 	.short	0x0101
        /*076e*/ 	.byte	0xff
	.zero		1


	//   ....[104]....
        /*0770*/ 	.word	0x00004680
        /*0774*/ 	.word	0x000000ff
        /*0778*/ 	.word	0x00000138
        /*077c*/ 	.short	0x010a
        /*077e*/ 	.byte	0x07
	.zero		1


	//   ....[105]....
        /*0780*/ 	.word	0x000048a0
        /*0784*/ 	.word	0x000000ff
        /*0788*/ 	.word	0x00000118
        /*078c*/ 	.short	0x010a
        /*078e*/ 	.byte	0x0f
	.zero		1


	//   ....[106]....
        /*0790*/ 	.word	0x00004aa0
        /*0794*/ 	.word	0x000000ff
        /*0798*/ 	.word	0x00000100
        /*079c*/ 	.short	0x010b
        /*079e*/ 	.byte	0x0f
	.zero		1


	//   ....[107]....
        /*07a0*/ 	.word	0x00004af0
        /*07a4*/ 	.word	0x000000ff
        /*07a8*/ 	.word	0x00000000
        /*07ac*/ 	.short	0x0101
        /*07ae*/ 	.byte	0x10
	.zero		1


	//   ....[108]....
        /*07b0*/ 	.word	0x00004b30
        /*07b4*/ 	.word	0x000000ff
        /*07b8*/ 	.word	0x00000118
        /*07bc*/ 	.short	0x010a
        /*07be*/ 	.byte	0x0d
	.zero		1


	//   ....[109]....
        /*07c0*/ 	.word	0x00004d70
        /*07c4*/ 	.word	0x000000ff
        /*07c8*/ 	.word	0x00000100
        /*07cc*/ 	.short	0x010b
        /*07ce*/ 	.byte	0x0d
	.zero		1


	//   ....[110]....
        /*07d0*/ 	.word	0x00004de0
        /*07d4*/ 	.word	0x000000ff
        /*07d8*/ 	.word	0x00000000
        /*07dc*/ 	.short	0x0101
        /*07de*/ 	.byte	0x0f
	.zero		1


	//   ....[111]....
        /*07e0*/ 	.word	0x00004e30
        /*07e4*/ 	.word	0x000000ff
        /*07e8*/ 	.word	0x00000000
        /*07ec*/ 	.short	0x010a
        /*07ee*/ 	.byte	0x04
	.zero		1


	//   ....[112]....
        /*07f0*/ 	.word	0x00004ec0
        /*07f4*/ 	.word	0x000000ff
        /*07f8*/ 	.word	0x00000000
        /*07fc*/ 	.short	0x010a
        /*07fe*/ 	.byte	0x04
	.zero		1


	//   ....[113]....
        /*0800*/ 	.word	0x00004f60
        /*0804*/ 	.word	0x00000000
        /*0808*/ 	.word	0x00000000
        /*080c*/ 	.short	0x010a
        /*080e*/ 	.byte	0xff
	.zero		1


	//   ....[114]....
        /*0810*/ 	.word	0x000052a0
        /*0814*/ 	.word	0x00000000
        /*0818*/ 	.word	0x00000140
        /*081c*/ 	.short	0x010a
        /*081e*/ 	.byte	0xff
	.zero		1


	//   ....[115]....
        /*0820*/ 	.word	0x000053b0
        /*0824*/ 	.word	0x00000000
        /*0828*/ 	.word	0x00000000
        /*082c*/ 	.short	0x0101
        /*082e*/ 	.byte	0xff
	.zero		1


	//   ....[116]....
        /*0830*/ 	.word	0x00005e50
        /*0834*/ 	.word	0x00000000
        /*0838*/ 	.word	0x00000100
        /*083c*/ 	.short	0x010a
        /*083e*/ 	.byte	0xff
	.zero		1


	//   ....[117]....
        /*0840*/ 	.word	0x00005ec0
        /*0844*/ 	.word	0x00000049
        /*0848*/ 	.word	0x00000160
        /*084c*/ 	.short	0x010a
        /*084e*/ 	.byte	0xff
	.zero		1


	//   ....[118]....
        /*0850*/ 	.word	0x00005fb0
        /*0854*/ 	.word	0x00000000
        /*0858*/ 	.word	0x00000100
        /*085c*/ 	.short	0x010a
        /*085e*/ 	.byte	0xff
	.zero		1


	//   ....[119]....
        /*0860*/ 	.word	0x000060e0
        /*0864*/ 	.word	0x00000049
        /*0868*/ 	.word	0x00000160
        /*086c*/ 	.short	0x010a
        /*086e*/ 	.byte	0xff
	.zero		1


	//   ....[120]....
        /*0870*/ 	.word	0x00006bf0
        /*0874*/ 	.word	0x00000000
        /*0878*/ 	.word	0x00000000
        /*087c*/ 	.short	0x0101
        /*087e*/ 	.byte	0xff
	.zero		1


	//   ....[121]....
        /*0880*/ 	.word	0x00006c00
        /*0884*/ 	.word	0x00000002
        /*0888*/ 	.word	0x00000100
        /*088c*/ 	.short	0x010a
        /*088e*/ 	.byte	0xff
	.zero		1


	//   ....[122]....
        /*0890*/ 	.word	0x00006cd0
        /*0894*/ 	.word	0x00000002
        /*0898*/ 	.word	0x00000100
        /*089c*/ 	.short	0x010a
        /*089e*/ 	.byte	0xff
	.zero		1


	//   ....[123]....
        /*08a0*/ 	.word	0x00007020
        /*08a4*/ 	.word	0x000000ff
        /*08a8*/ 	.word	0x00000000
        /*08ac*/ 	.short	0x0101
        /*08ae*/ 	.byte	0x05
	.zero		1


	//   ....[124]....
        /*08b0*/ 	.word	0x00007970
        /*08b4*/ 	.word	0x00000000
        /*08b8*/ 	.word	0x00000000
        /*08bc*/ 	.short	0x0101
        /*08be*/ 	.byte	0xff
	.zero		1


	//   ....[125]....
        /*08c0*/ 	.word	0x00007be0
        /*08c4*/ 	.word	0x000000ff
        /*08c8*/ 	.word	0x00000000
        /*08cc*/ 	.short	0x0101
        /*08ce*/ 	.byte	0x04
	.zero		1


	//   ....[126]....
        /*08d0*/ 	.word	0x00007c00
        /*08d4*/ 	.word	0x00000002
        /*08d8*/ 	.word	0x000001b0
        /*08dc*/ 	.short	0x010a
        /*08de*/ 	.byte	0xff
	.zero		1


	//   ....[127]....
        /*08e0*/ 	.word	0x00007c60
        /*08e4*/ 	.word	0x00000002
        /*08e8*/ 	.word	0x00000080
        /*08ec*/ 	.short	0x010a
        /*08ee*/ 	.byte	0xff
	.zero		1


	//   ....[128]....
        /*08f0*/ 	.word	0x00007cc0
        /*08f4*/ 	.word	0x00000002
        /*08f8*/ 	.word	0x00000080
        /*08fc*/ 	.short	0x010a
        /*08fe*/ 	.byte	0xff
	.zero		1


	//   ....[129]....
        /*0900*/ 	.word	0x00007d10
        /*0904*/ 	.word	0x00000002
        /*0908*/ 	.word	0x00000140
        /*090c*/ 	.short	0x010a
        /*090e*/ 	.byte	0xff
	.zero		1


	//   ....[130]....
        /*0910*/ 	.word	0x00007d70
        /*0914*/ 	.word	0x00000000
        /*0918*/ 	.word	0x00000000
        /*091c*/ 	.short	0x010a
        /*091e*/ 	.byte	0xff
	.zero		1


	//   ....[131]....
        /*0920*/ 	.word	0x00007dd0
        /*0924*/ 	.word	0x00000000
        /*0928*/ 	.word	0x00000000
        /*092c*/ 	.short	0x010a
        /*092e*/ 	.byte	0xff
	.zero		1


	//   ....[132]....
        /*0930*/ 	.word	0x00007e30
        /*0934*/ 	.word	0x00000000
        /*0938*/ 	.word	0x00000000
        /*093c*/ 	.short	0x010a
        /*093e*/ 	.byte	0xff
	.zero		1


	//   ....[133]....
        /*0940*/ 	.word	0x00007e90
        /*0944*/ 	.word	0x00000000
        /*0948*/ 	.word	0x00000000
        /*094c*/ 	.short	0x010a
        /*094e*/ 	.byte	0xff
	.zero		1


	//   ....[134]....
        /*0950*/ 	.word	0x00007ef0
        /*0954*/ 	.word	0x00000000
        /*0958*/ 	.word	0x00000000
        /*095c*/ 	.short	0x010a
        /*095e*/ 	.byte	0xff
	.zero		1


	//   ....[135]....
        /*0960*/ 	.word	0x00007f50
        /*0964*/ 	.word	0x00000000
        /*0968*/ 	.word	0x00000000
        /*096c*/ 	.short	0x010a
        /*096e*/ 	.byte	0xff
	.zero		1


	//   ....[136]....
        /*0970*/ 	.word	0x00007fb0
        /*0974*/ 	.word	0x00000000
        /*0978*/ 	.word	0x00000000
        /*097c*/ 	.short	0x010a
        /*097e*/ 	.byte	0xff
	.zero		1


	//   ....[137]....
        /*0980*/ 	.word	0x00008010
        /*0984*/ 	.word	0x00000000
        /*0988*/ 	.word	0x00000000
        /*098c*/ 	.short	0x010a
        /*098e*/ 	.byte	0xff
	.zero		1


	//   ....[138]....
        /*0990*/ 	.word	0x00008070
        /*0994*/ 	.word	0x00000000
        /*0998*/ 	.word	0x00000000
        /*099c*/ 	.short	0x010a
        /*099e*/ 	.byte	0xff
	.zero		1


	//   ....[139]....
        /*09a0*/ 	.word	0x000080d0
        /*09a4*/ 	.word	0x00000000
        /*09a8*/ 	.word	0x00000000
        /*09ac*/ 	.short	0x010a
        /*09ae*/ 	.byte	0xff
	.zero		1


	//   ....[140]....
        /*09b0*/ 	.word	0x00008130
        /*09b4*/ 	.word	0x00000000
        /*09b8*/ 	.word	0x00000000
        /*09bc*/ 	.short	0x010a
        /*09be*/ 	.byte	0xff
	.zero		1


	//   ....[141]....
        /*09c0*/ 	.word	0x00008190
        /*09c4*/ 	.word	0x00000000
        /*09c8*/ 	.word	0x00000000
        /*09cc*/ 	.short	0x010a
        /*09ce*/ 	.byte	0xff
	.zero		1


	//   ....[142]....
        /*09d0*/ 	.word	0x000081f0
        /*09d4*/ 	.word	0x00000000
        /*09d8*/ 	.word	0x00000000
        /*09dc*/ 	.short	0x010a
        /*09de*/ 	.byte	0xff
	.zero		1


	//   ....[143]....
        /*09e0*/ 	.word	0x00008250
        /*09e4*/ 	.word	0x00000000
        /*09e8*/ 	.word	0x00000000
        /*09ec*/ 	.short	0x010a
        /*09ee*/ 	.byte	0xff
	.zero		1


	//   ....[144]....
        /*09f0*/ 	.word	0x000082b0
        /*09f4*/ 	.word	0x00000000
        /*09f8*/ 	.word	0x00000000
        /*09fc*/ 	.short	0x010a
        /*09fe*/ 	.byte	0xff
	.zero		1


	//   ....[145]....
        /*0a00*/ 	.word	0x00008300
        /*0a04*/ 	.word	0x00000000
        /*0a08*/ 	.word	0x000001a0
        /*0a0c*/ 	.short	0x010a
        /*0a0e*/ 	.byte	0xff
	.zero		1


	//   ....[146]....
        /*0a10*/ 	.word	0x00008360
        /*0a14*/ 	.word	0x00000000
        /*0a18*/ 	.word	0x00000150
        /*0a1c*/ 	.short	0x010a
        /*0a1e*/ 	.byte	0xff
	.zero		1


	//   ....[147]....
        /*0a20*/ 	.word	0x000083b0
        /*0a24*/ 	.word	0x00000000
        /*0a28*/ 	.word	0x00000140
        /*0a2c*/ 	.short	0x010a
        /*0a2e*/ 	.byte	0xff
	.zero		1


	//   ....[148]....
        /*0a30*/ 	.word	0x00008410
        /*0a34*/ 	.word	0x00000000
        /*0a38*/ 	.word	0x00000150
        /*0a3c*/ 	.short	0x010a
        /*0a3e*/ 	.byte	0xff
	.zero		1


	//   ....[149]....
        /*0a40*/ 	.word	0x00008460
        /*0a44*/ 	.word	0x00000000
        /*0a48*/ 	.word	0x00000140
        /*0a4c*/ 	.short	0x010a
        /*0a4e*/ 	.byte	0xff
	.zero		1


	//   ....[150]....
        /*0a50*/ 	.word	0x000084c0
        /*0a54*/ 	.word	0x00000002
        /*0a58*/ 	.word	0x00000180
        /*0a5c*/ 	.short	0x010a
        /*0a5e*/ 	.byte	0xff
	.zero		1


	//   ....[151]....
        /*0a60*/ 	.word	0x00008520
        /*0a64*/ 	.word	0x00000000
        /*0a68*/ 	.word	0x00000000
        /*0a6c*/ 	.short	0x010a
        /*0a6e*/ 	.byte	0xff
	.zero		1


	//   ....[152]....
        /*0a70*/ 	.word	0x00008580
        /*0a74*/ 	.word	0x00000000
        /*0a78*/ 	.word	0x00000000
        /*0a7c*/ 	.short	0x010a
        /*0a7e*/ 	.byte	0xff
	.zero		1


	//   ....[153]....
        /*0a80*/ 	.word	0x000085e0
        /*0a84*/ 	.word	0x00000000
        /*0a88*/ 	.word	0x00000000
        /*0a8c*/ 	.short	0x010a
        /*0a8e*/ 	.byte	0xff
	.zero		1


	//   ....[154]....
        /*0a90*/ 	.word	0x00008640
        /*0a94*/ 	.word	0x00000000
        /*0a98*/ 	.word	0x00000000
        /*0a9c*/ 	.short	0x010a
        /*0a9e*/ 	.byte	0xff
	.zero		1


	//   ....[155]....
        /*0aa0*/ 	.word	0x000086a0
        /*0aa4*/ 	.word	0x00000000
        /*0aa8*/ 	.word	0x00000000
        /*0aac*/ 	.short	0x010a
        /*0aae*/ 	.byte	0xff
	.zero		1


	//   ....[156]....
        /*0ab0*/ 	.word	0x000086f0
        /*0ab4*/ 	.word	0x00000000
        /*0ab8*/ 	.word	0x00000140
        /*0abc*/ 	.short	0x010a
        /*0abe*/ 	.byte	0xff
	.zero		1


	//   ....[157]....
        /*0ac0*/ 	.word	0x00008750
        /*0ac4*/ 	.word	0x00000000
        /*0ac8*/ 	.word	0x00000138
        /*0acc*/ 	.short	0x010a
        /*0ace*/ 	.byte	0xff
	.zero		1


	//   ....[158]....
        /*0ad0*/ 	.word	0x000087b0
        /*0ad4*/ 	.word	0x00000000
        /*0ad8*/ 	.word	0x00000118
        /*0adc*/ 	.short	0x010a
        /*0ade*/ 	.byte	0xff
	.zero		1


	//   ....[159]....
        /*0ae0*/ 	.word	0x00008810
        /*0ae4*/ 	.word	0x00000000
        /*0ae8*/ 	.word	0x00000118
        /*0aec*/ 	.short	0x010a
        /*0aee*/ 	.byte	0xff
	.zero		1


	//   ....[160]....
        /*0af0*/ 	.word	0x00008870
        /*0af4*/ 	.word	0x00000000
        /*0af8*/ 	.word	0x00000000
        /*0afc*/ 	.short	0x010a
        /*0afe*/ 	.byte	0xff
	.zero		1


	//   ....[161]....
        /*0b00*/ 	.word	0x000088d0
        /*0b04*/ 	.word	0x00000000
        /*0b08*/ 	.word	0x00000000
        /*0b0c*/ 	.short	0x010a
        /*0b0e*/ 	.byte	0xff
	.zero		1


	//   ....[162]....
        /*0b10*/ 	.word	0x00008920
        /*0b14*/ 	.word	0x00000000
        /*0b18*/ 	.word	0x00000140
        /*0b1c*/ 	.short	0x010a
        /*0b1e*/ 	.byte	0xff
	.zero		1


	//   ....[163]....
        /*0b20*/ 	.word	0x00008970
        /*0b24*/ 	.word	0x00000000
        /*0b28*/ 	.word	0x00000100
        /*0b2c*/ 	.short	0x010a
        /*0b2e*/ 	.byte	0xff
	.zero		1


	//   ....[164]....
        /*0b30*/ 	.word	0x000089c0
        /*0b34*/ 	.word	0x00000049
        /*0b38*/ 	.word	0x00000160
        /*0b3c*/ 	.short	0x010a
        /*0b3e*/ 	.byte	0xff
	.zero		1


	//   ....[165]....
        /*0b40*/ 	.word	0x00008a10
        /*0b44*/ 	.word	0x00000002
        /*0b48*/ 	.word	0x00000100
        /*0b4c*/ 	.short	0x010a
        /*0b4e*/ 	.byte	0xff
	.zero		1


	//----- nvinfo : EIATTR_NUM_MBARRIERS
	.align		4
.L_47:
        /*0b50*/ 	.byte	0x03, 0x38
        /*0b52*/ 	.short	0x0038


	//----- nvinfo : EIATTR_EXIT_INSTR_OFFSETS
	.align		4
        /*0b54*/ 	.byte	0x04, 0x1c
        /*0b56*/ 	.short	(.L_49 - .L_48)


	//   ....[0]....
.L_48:
        /*0b58*/ 	.word	0x00002d50


	//   ....[1]....
        /*0b5c*/ 	.word	0x00003240


	//   ....[2]....
        /*0b60*/ 	.word	0x000032a0


	//   ....[3]....
        /*0b64*/ 	.word	0x000040c0


	//   ....[4]....
        /*0b68*/ 	.word	0x00004f90


	//   ....[5]....
        /*0b6c*/ 	.word	0x00004fd0


	//   ....[6]....
        /*0b70*/ 	.word	0x00007ad0


	//   ....[7]....
        /*0b74*/ 	.word	0x00007b50


	//   ....[8]....
        /*0b78*/ 	.word	0x00007b80


	//   ....[9]....
        /*0b7c*/ 	.word	0x00007bf0


	//----- nvinfo : EIATTR_MAX_THREADS
	.align		4
.L_49:
        /*0b80*/ 	.byte	0x04, 0x05
        /*0b82*/ 	.short	(.L_51 - .L_50)
.L_50:
        /*0b84*/ 	.word	0x00000100
        /*0b88*/ 	.word	0x00000001
        /*0b8c*/ 	.word	0x00000001


	//----- nvinfo : EIATTR_CRS_STACK_SIZE
	.align		4
.L_51:
        /*0b90*/ 	.byte	0x04, 0x1e
        /*0b92*/ 	.short	(.L_53 - .L_52)
.L_52:
        /*0b94*/ 	.word	0x00000000


	//----- nvinfo : EIATTR_CBANK_PARAM_SIZE
	.align		4
.L_53:
        /*0b98*/ 	.byte	0x03, 0x19
        /*0b9a*/ 	.short	0x0800


	//----- nvinfo : EIATTR_PARAM_CBANK
	.align		4
        /*0b9c*/ 	.byte	0x04, 0x0a
        /*0b9e*/ 	.short	(.L_55 - .L_54)
	.align		4
.L_54:
        /*0ba0*/ 	.word	index@(.nv.constant0._ZN7cutlass13device_kernelINS_4gemm6kernel13GemmUniversalIN4cute5tupleIJiiiiEEENS1_10collective13CollectiveMmaINS1_35MainloopSm100TmaUmmaWarpSpecializedILi16ELi2ELi4ENS5_IJNS4_1CILi1EEESB_SB_EEEEENS5_IJNSA_ILi128EEENSA_ILi64EEENSA_ILi32EEEEEENS_6half_tENS5_IJlSB_lEEESI_SJ_NS4_8TiledMMAINS4_8MMA_AtomIJNS4_20SM100_MMA_F16BF16_SSISI_SI_fLi128ELi64ELNS4_4UMMA5MajorE0ELSO_0ELNSN_7ScaleInE0ELSP_0EEEEEENS4_6LayoutISC_NS5_IJNSA_ILi0EEEST_ST_EEEEENS5_IJNS4_10UnderscoreESW_SW_EEEEENS4_13SM90_TMA_LOADENS4_14ComposedLayoutINS4_7SwizzleILi2ELi4ELi3EEENS4_18smem_ptr_flag_bitsILi16EEENSS_INS5_IJNSA_ILi8EEESG_EEENS5_IJSG_SB_EEEEEEEvNS4_8identityESZ_S19_vS1A_EENS_8epilogue10collective18CollectiveEpilogueINS1C_23Sm100TmaWarpSpecializedILi3ELi2ELi32ELb1ELb0EEEJSH_NS5_IJNSS_ISE_SB_EENSS_ISG_SB_EEEEESI_SJ_SI_SJ_NS1C_6fusion15FusionCallbacksIS1G_NS1K_17LinearCombinationISI_fSI_fLNS_15FloatRoundStyleE2EEESH_S1J_JEEENS4_5SM1004TMEM4LOAD26SM100_TMEM_LOAD_32dp32b32xESZ_S19_NS4_39AutoVectorizingCopyWithAssumedAlignmentILi128EEENS4_14SM90_TMA_STOREES19_S1V_S1V_EEEvvEEEEvNT_6ParamsE)
        /*0ba4*/ 	.short	0x0380
        /*0ba6*/ 	.short	0x0800


	//----- nvinfo : EIATTR_SW_WAR
	.align		4
.L_55:
        /*0ba8*/ 	.byte	0x04, 0x36
        /*0baa*/ 	.short	(.L_57 - .L_56)
.L_56:
        /*0bac*/ 	.word	0x00000008
.L_57:


//--------------------- .nv.callgraph             --------------------------
	.section	.nv.callgraph,"",@"SHT_CUDA_CALLGRAPH"
	.align	4
	.sectionentsize	8
	.align		4
        /*0000*/ 	.word	0x00000000
	.align		4
        /*0004*/ 	.word	0xffffffff
	.align		4
        /*0008*/ 	.word	index@(_ZN7cutlass13device_kernelINS_4gemm6kernel13GemmUniversalIN4cute5tupleIJiiiiEEENS1_10collective13CollectiveMmaINS1_35MainloopSm100TmaUmmaWarpSpecializedILi16ELi2ELi4ENS5_IJNS4_1CILi1EEESB_SB_EEEEENS5_IJNSA_ILi128EEENSA_ILi64EEENSA_ILi32EEEEEENS_6half_tENS5_IJlSB_lEEESI_SJ_NS4_8TiledMMAINS4_8MMA_AtomIJNS4_20SM100_MMA_F16BF16_SSISI_SI_fLi128ELi64ELNS4_4UMMA5MajorE0ELSO_0ELNSN_7ScaleInE0ELSP_0EEEEEENS4_6LayoutISC_NS5_IJNSA_ILi0EEEST_ST_EEEEENS5_IJNS4_10UnderscoreESW_SW_EEEEENS4_13SM90_TMA_LOADENS4_14ComposedLayoutINS4_7SwizzleILi2ELi4ELi3EEENS4_18smem_ptr_flag_bitsILi16EEENSS_INS5_IJNSA_ILi8EEESG_EEENS5_IJSG_SB_EEEEEEEvNS4_8identityESZ_S19_vS1A_EENS_8epilogue10collective18CollectiveEpilogueINS1C_23Sm100TmaWarpSpecializedILi3ELi2ELi32ELb1ELb0EEEJSH_NS5_IJNSS_ISE_SB_EENSS_ISG_SB_EEEEESI_SJ_SI_SJ_NS1C_6fusion15FusionCallbacksIS1G_NS1K_17LinearCombinationISI_fSI_fLNS_15FloatRoundStyleE2EEESH_S1J_JEEENS4_5SM1004TMEM4LOAD26SM100_TMEM_LOAD_32dp32b32xESZ_S19_NS4_39AutoVectorizingCopyWithAssumedAlignmentILi128EEENS4_14SM90_TMA_STOREES19_S1V_S1V_EEEvvEEEEvNT_6ParamsE)
	.align		4
        /*000c*/ 	.word	index@(__assertfail)
	.align		4
        /*0010*/ 	.word	0x00000000
	.align		4
        /*0014*/ 	.word	0xfffffffe
	.align		4
        /*0018*/ 	.word	0x00000000
	.align		4
        /*001c*/ 	.word	0xfffffffd
	.align		4
        /*0020*/ 	.word	0x00000000
	.align		4
        /*0024*/ 	.word	0xfffffffc


//--------------------- .nv.constant4             --------------------------
	.section	.nv.constant4,"a",@progbits
	.align	8
	.align		8
.nv.constant4:
        /*0000*/ 	.dword	__assertfail
	.align		8
        /*0008*/ 	.dword	__unnamed_1
	.align		8
        /*0010*/ 	.dword	__unnamed_2
	.align		8
        /*0018*/ 	.dword	_ZN40_INTERNAL_e5d7f74d_4_k_cu_f6cd39de_364074cuda3std3__45__cpo5beginE
	.align		8
        /*0020*/ 	.dword	_ZN40_INTERNAL_e5d7f74d_4_k_cu_f6cd39de_364074cuda3std3__45__cpo3endE
	.align		8
        /*0028*/ 	.dword	_ZN40_INTERNAL_e5d7f74d_4_k_cu_f6cd39de_364074cuda3std3__45__cpo6cbeginE
	.align		8
        /*0030*/ 	.dword	_ZN40_INTERNAL_e5d7f74d_4_k_cu_f6cd39de_364074cuda3std3__45__cpo4cendE
	.align		8
        /*0038*/ 	.dword	_ZN40_INTERNAL_e5d7f74d_4_k_cu_f6cd39de_364074cuda3std3__442_GLOBAL__N__e5d7f74d_4_k_cu_f6cd39de_364076ignoreE
	.align		8
        /*0040*/ 	.dword	_ZN40_INTERNAL_e5d7f74d_4_k_cu_f6cd39de_364074cuda3std3__419piecewise_constructE
	.align		8
        /*0048*/ 	.dword	_ZN40_INTERNAL_e5d7f74d_4_k_cu_f6cd39de_364074cuda3std3__48in_placeE
	.align		8
        /*0050*/ 	.dword	_ZN40_INTERNAL_e5d7f74d_4_k_cu_f6cd39de_364074cuda3std6ranges3__45__cpo4swapE
	.align		8
        /*0058*/ 	.dword	_ZN40_INTERNAL_e5d7f74d_4_k_cu_f6cd39de_364074cuda3std6ranges3__45__cpo9iter_moveE
	.align		8
        /*0060*/ 	.dword	_ZN40_INTERNAL_e5d7f74d_4_k_cu_f6cd39de_364074cute7productE
	.align		8
        /*0068*/ 	.dword	_ZN40_INTERNAL_e5d7f74d_4_k_cu_f6cd39de_364074cute1_E
	.align		8
        /*0070*/ 	.dword	$str$25
	.align		8
        /*0078*/ 	.dword	$str$26
	.align		8
        /*0080*/ 	.dword	$str$27
	.align		8
        /*0088*/ 	.dword	$str$28


//--------------------- .text._ZN7cutlass13device_kernelINS_4gemm6kernel13GemmUniversalIN4cute5tupleIJiiiiEEENS1_10collective13CollectiveMmaINS1_35MainloopSm100TmaUmmaWarpSpecializedILi16ELi2ELi4ENS5_IJNS4_1CILi1EEESB_SB_EEEEENS5_IJNSA_ILi128EEENSA_ILi64EEENSA_ILi32EEEEEENS_6half_tENS5_IJlSB_lEEESI_SJ_NS4_8TiledMMAINS4_8MMA_AtomIJNS4_20SM100_MMA_F16BF16_SSISI_SI_fLi128ELi64ELNS4_4UMMA5MajorE0ELSO_0ELNSN_7ScaleInE0ELSP_0EEEEEENS4_6LayoutISC_NS5_IJNSA_ILi0EEEST_ST_EEEEENS5_IJNS4_10UnderscoreESW_SW_EEEEENS4_13SM90_TMA_LOADENS4_14ComposedLayoutINS4_7SwizzleILi2ELi4ELi3EEENS4_18smem_ptr_flag_bitsILi16EEENSS_INS5_IJNSA_ILi8EEESG_EEENS5_IJSG_SB_EEEEEEEvNS4_8identityESZ_S19_vS1A_EENS_8epilogue10collective18CollectiveEpilogueINS1C_23Sm100TmaWarpSpecializedILi3ELi2ELi32ELb1ELb0EEEJSH_NS5_IJNSS_ISE_SB_EENSS_ISG_SB_EEEEESI_SJ_SI_SJ_NS1C_6fusion15FusionCallbacksIS1G_NS1K_17LinearCombinationISI_fSI_fLNS_15FloatRoundStyleE2EEESH_S1J_JEEENS4_5SM1004TMEM4LOAD26SM100_TMEM_LOAD_32dp32b32xESZ_S19_NS4_39AutoVectorizingCopyWithAssumedAlignmentILi128EEENS4_14SM90_TMA_STOREES19_S1V_S1V_EEEvvEEEEvNT_6ParamsE --------------------------
	.section	.text._ZN7cutlass13device_kernelINS_4gemm6kernel13GemmUniversalIN4cute5tupleIJiiiiEEENS1_10collective13CollectiveMmaINS1_35MainloopSm100TmaUmmaWarpSpecializedILi16ELi2ELi4ENS5_IJNS4_1CILi1EEESB_SB_EEEEENS5_IJNSA_ILi128EEENSA_ILi64EEENSA_ILi32EEEEEENS_6half_tENS5_IJlSB_lEEESI_SJ_NS4_8TiledMMAINS4_8MMA_AtomIJNS4_20SM100_MMA_F16BF16_SSISI_SI_fLi128ELi64ELNS4_4UMMA5MajorE0ELSO_0ELNSN_7ScaleInE0ELSP_0EEEEEENS4_6LayoutISC_NS5_IJNSA_ILi0EEEST_ST_EEEEENS5_IJNS4_10UnderscoreESW_SW_EEEEENS4_13SM90_TMA_LOADENS4_14ComposedLayoutINS4_7SwizzleILi2ELi4ELi3EEENS4_18smem_ptr_flag_bitsILi16EEENSS_INS5_IJNSA_ILi8EEESG_EEENS5_IJSG_SB_EEEEEEEvNS4_8identityESZ_S19_vS1A_EENS_8epilogue10collective18CollectiveEpilogueINS1C_23Sm100TmaWarpSpecializedILi3ELi2ELi32ELb1ELb0EEEJSH_NS5_IJNSS_ISE_SB_EENSS_ISG_SB_EEEEESI_SJ_SI_SJ_NS1C_6fusion15FusionCallbacksIS1G_NS1K_17LinearCombinationISI_fSI_fLNS_15FloatRoundStyleE2EEESH_S1J_JEEENS4_5SM1004TMEM4LOAD26SM100_TMEM_LOAD_32dp32b32xESZ_S19_NS4_39AutoVectorizingCopyWithAssumedAlignmentILi128EEENS4_14SM90_TMA_STOREES19_S1V_S1V_EEEvvEEEEvNT_6ParamsE,"ax",@progbits
	.align	128
.text._ZN7cutlass13device_kernelINS_4gemm6kernel13GemmUniversalIN4cute5tupleIJiiiiEEENS1_10collective13CollectiveMmaINS1_35MainloopSm100TmaUmmaWarpSpecializedILi16ELi2ELi4ENS5_IJNS4_1CILi1EEESB_SB_EEEEENS5_IJNSA_ILi128EEENSA_ILi64EEENSA_ILi32EEEEEENS_6half_tENS5_IJlSB_lEEESI_SJ_NS4_8TiledMMAINS4_8MMA_AtomIJNS4_20SM100_MMA_F16BF16_SSISI_SI_fLi128ELi64ELNS4_4UMMA5MajorE0ELSO_0ELNSN_7ScaleInE0ELSP_0EEEEEENS4_6LayoutISC_NS5_IJNSA_ILi0EEEST_ST_EEEEENS5_IJNS4_10UnderscoreESW_SW_EEEEENS4_13SM90_TMA_LOADENS4_14ComposedLayoutINS4_7SwizzleILi2ELi4ELi3EEENS4_18smem_ptr_flag_bitsILi16EEENSS_INS5_IJNSA_ILi8EEESG_EEENS5_IJSG_SB_EEEEEEEvNS4_8identityESZ_S19_vS1A_EENS_8epilogue10collective18CollectiveEpilogueINS1C_23Sm100TmaWarpSpecializedILi3ELi2ELi32ELb1ELb0EEEJSH_NS5_IJNSS_ISE_SB_EENSS_ISG_SB_EEEEESI_SJ_SI_SJ_NS1C_6fusion15FusionCallbacksIS1G_NS1K_17LinearCombinationISI_fSI_fLNS_15FloatRoundStyleE2EEESH_S1J_JEEENS4_5SM1004TMEM4LOAD26SM100_TMEM_LOAD_32dp32b32xESZ_S19_NS4_39AutoVectorizingCopyWithAssumedAlignmentILi128EEENS4_14SM90_TMA_STOREES19_S1V_S1V_EEEvvEEEEvNT_6ParamsE:
        .type           _ZN7cutlass13device_kernelINS_4gemm6kernel13GemmUniversalIN4cute5tupleIJiiiiEEENS1_10collective13CollectiveMmaINS1_35MainloopSm100TmaUmmaWarpSpecializedILi16ELi2ELi4ENS5_IJNS4_1CILi1EEESB_SB_EEEEENS5_IJNSA_ILi128EEENSA_ILi64EEENSA_ILi32EEEEEENS_6half_tENS5_IJlSB_lEEESI_SJ_NS4_8TiledMMAINS4_8MMA_AtomIJNS4_20SM100_MMA_F16BF16_SSISI_SI_fLi128ELi64ELNS4_4UMMA5MajorE0ELSO_0ELNSN_7ScaleInE0ELSP_0EEEEEENS4_6LayoutISC_NS5_IJNSA_ILi0EEEST_ST_EEEEENS5_IJNS4_10UnderscoreESW_SW_EEEEENS4_13SM90_TMA_LOADENS4_14ComposedLayoutINS4_7SwizzleILi2ELi4ELi3EEENS4_18smem_ptr_flag_bitsILi16EEENSS_INS5_IJNSA_ILi8EEESG_EEENS5_IJSG_SB_EEEEEEEvNS4_8identityESZ_S19_vS1A_EENS_8epilogue10collective18CollectiveEpilogueINS1C_23Sm100TmaWarpSpecializedILi3ELi2ELi32ELb1ELb0EEEJSH_NS5_IJNSS_ISE_SB_EENSS_ISG_SB_EEEEESI_SJ_SI_SJ_NS1C_6fusion15FusionCallbacksIS1G_NS1K_17LinearCombinationISI_fSI_fLNS_15FloatRoundStyleE2EEESH_S1J_JEEENS4_5SM1004TMEM4LOAD26SM100_TMEM_LOAD_32dp32b32xESZ_S19_NS4_39AutoVectorizingCopyWithAssumedAlignmentILi128EEENS4_14SM90_TMA_STOREES19_S1V_S1V_EEEvvEEEEvNT_6ParamsE,@function
        .size           _ZN7cutlass13device_kernelINS_4gemm6kernel13GemmUniversalIN4cute5tupleIJiiiiEEENS1_10collective13CollectiveMmaINS1_35MainloopSm100TmaUmmaWarpSpecializedILi16ELi2ELi4ENS5_IJNS4_1CILi1EEESB_SB_EEEEENS5_IJNSA_ILi128EEENSA_ILi64EEENSA_ILi32EEEEEENS_6half_tENS5_IJlSB_lEEESI_SJ_NS4_8TiledMMAINS4_8MMA_AtomIJNS4_20SM100_MMA_F16BF16_SSISI_SI_fLi128ELi64ELNS4_4UMMA5MajorE0ELSO_0ELNSN_7ScaleInE0ELSP_0EEEEEENS4_6LayoutISC_NS5_IJNSA_ILi0EEEST_ST_EEEEENS5_IJNS4_10UnderscoreESW_SW_EEEEENS4_13SM90_TMA_LOADENS4_14ComposedLayoutINS4_7SwizzleILi2ELi4ELi3EEENS4_18smem_ptr_flag_bitsILi16EEENSS_INS5_IJNSA_ILi8EEESG_EEENS5_IJSG_SB_EEEEEEEvNS4_8identityESZ_S19_vS1A_EENS_8epilogue10collective18CollectiveEpilogueINS1C_23Sm100TmaWarpSpecializedILi3ELi2ELi32ELb1ELb0EEEJSH_NS5_IJNSS_ISE_SB_EENSS_ISG_SB_EEEEESI_SJ_SI_SJ_NS1C_6fusion15FusionCallbacksIS1G_NS1K_17LinearCombinationISI_fSI_fLNS_15FloatRoundStyleE2EEESH_S1J_JEEENS4_5SM1004TMEM4LOAD26SM100_TMEM_LOAD_32dp32b32xESZ_S19_NS4_39AutoVectorizingCopyWithAssumedAlignmentILi128EEENS4_14SM90_TMA_STOREES19_S1V_S1V_EEEvvEEEEvNT_6ParamsE,(.L_x_191 - _ZN7cutlass13device_kernelINS_4gemm6kernel13GemmUniversalIN4cute5tupleIJiiiiEEENS1_10collective13CollectiveMmaINS1_35MainloopSm100TmaUmmaWarpSpecializedILi16ELi2ELi4ENS5_IJNS4_1CILi1EEESB_SB_EEEEENS5_IJNSA_ILi128EEENSA_ILi64EEENSA_ILi32EEEEEENS_6half_tENS5_IJlSB_lEEESI_SJ_NS4_8TiledMMAINS4_8MMA_AtomIJNS4_20SM100_MMA_F16BF16_SSISI_SI_fLi128ELi64ELNS4_4UMMA5MajorE0ELSO_0ELNSN_7ScaleInE0ELSP_0EEEEEENS4_6LayoutISC_NS5_IJNSA_ILi0EEEST_ST_EEEEENS5_IJNS4_10UnderscoreESW_SW_EEEEENS4_13SM90_TMA_LOADENS4_14ComposedLayoutINS4_7SwizzleILi2ELi4ELi3EEENS4_18smem_ptr_flag_bitsILi16EEENSS_INS5_IJNSA_ILi8EEESG_EEENS5_IJSG_SB_EEEEEEEvNS4_8identityESZ_S19_vS1A_EENS_8epilogue10collective18CollectiveEpilogueINS1C_23Sm100TmaWarpSpecializedILi3ELi2ELi32ELb1ELb0EEEJSH_NS5_IJNSS_ISE_SB_EENSS_ISG_SB_EEEEESI_SJ_SI_SJ_NS1C_6fusion15FusionCallbacksIS1G_NS1K_17LinearCombinationISI_fSI_fLNS_15FloatRoundStyleE2EEESH_S1J_JEEENS4_5SM1004TMEM4LOAD26SM100_TMEM_LOAD_32dp32b32xESZ_S19_NS4_39AutoVectorizingCopyWithAssumedAlignmentILi128EEENS4_14SM90_TMA_STOREES19_S1V_S1V_EEEvvEEEEvNT_6ParamsE)
        .other          _ZN7cutlass13device_kernelINS_4gemm6kernel13GemmUniversalIN4cute5tupleIJiiiiEEENS1_10collective13CollectiveMmaINS1_35MainloopSm100TmaUmmaWarpSpecializedILi16ELi2ELi4ENS5_IJNS4_1CILi1EEESB_SB_EEEEENS5_IJNSA_ILi128EEENSA_ILi64EEENSA_ILi32EEEEEENS_6half_tENS5_IJlSB_lEEESI_SJ_NS4_8TiledMMAINS4_8MMA_AtomIJNS4_20SM100_MMA_F16BF16_SSISI_SI_fLi128ELi64ELNS4_4UMMA5MajorE0ELSO_0ELNSN_7ScaleInE0ELSP_0EEEEEENS4_6LayoutISC_NS5_IJNSA_ILi0EEEST_ST_EEEEENS5_IJNS4_10UnderscoreESW_SW_EEEEENS4_13SM90_TMA_LOADENS4_14ComposedLayoutINS4_7SwizzleILi2ELi4ELi3EEENS4_18smem_ptr_flag_bitsILi16EEENSS_INS5_IJNSA_ILi8EEESG_EEENS5_IJSG_SB_EEEEEEEvNS4_8identityESZ_S19_vS1A_EENS_8epilogue10collective18CollectiveEpilogueINS1C_23Sm100TmaWarpSpecializedILi3ELi2ELi32ELb1ELb0EEEJSH_NS5_IJNSS_ISE_SB_EENSS_ISG_SB_EEEEESI_SJ_SI_SJ_NS1C_6fusion15FusionCallbacksIS1G_NS1K_17LinearCombinationISI_fSI_fLNS_15FloatRoundStyleE2EEESH_S1J_JEEENS4_5SM1004TMEM4LOAD26SM100_TMEM_LOAD_32dp32b32xESZ_S19_NS4_39AutoVectorizingCopyWithAssumedAlignmentILi128EEENS4_14SM90_TMA_STOREES19_S1V_S1V_EEEvvEEEEvNT_6ParamsE,@"STO_CUDA_ENTRY STV_DEFAULT"
_ZN7cutlass13device_kernelINS_4gemm6kernel13GemmUniversalIN4cute5tupleIJiiiiEEENS1_10collective13CollectiveMmaINS1_35MainloopSm100TmaUmmaWarpSpecializedILi16ELi2ELi4ENS5_IJNS4_1CILi1EEESB_SB_EEEEENS5_IJNSA_ILi128EEENSA_ILi64EEENSA_ILi32EEEEEENS_6half_tENS5_IJlSB_lEEESI_SJ_NS4_8TiledMMAINS4_8MMA_AtomIJNS4_20SM100_MMA_F16BF16_SSISI_SI_fLi128ELi64ELNS4_4UMMA5MajorE0ELSO_0ELNSN_7ScaleInE0ELSP_0EEEEEENS4_6LayoutISC_NS5_IJNSA_ILi0EEEST_ST_EEEEENS5_IJNS4_10UnderscoreESW_SW_EEEEENS4_13SM90_TMA_LOADENS4_14ComposedLayoutINS4_7SwizzleILi2ELi4ELi3EEENS4_18smem_ptr_flag_bitsILi16EEENSS_INS5_IJNSA_ILi8EEESG_EEENS5_IJSG_SB_EEEEEEEvNS4_8identityESZ_S19_vS1A_EENS_8epilogue10collective18CollectiveEpilogueINS1C_23Sm100TmaWarpSpecializedILi3ELi2ELi32ELb1ELb0EEEJSH_NS5_IJNSS_ISE_SB_EENSS_ISG_SB_EEEEESI_SJ_SI_SJ_NS1C_6fusion15FusionCallbacksIS1G_NS1K_17LinearCombinationISI_fSI_fLNS_15FloatRoundStyleE2EEESH_S1J_JEEENS4_5SM1004TMEM4LOAD26SM100_TMEM_LOAD_32dp32b32xESZ_S19_NS4_39AutoVectorizingCopyWithAssumedAlignmentILi128EEENS4_14SM90_TMA_STOREES19_S1V_S1V_EEEvvEEEEvNT_6ParamsE:
[----:B------:R-:W1:Y:S01]  /*0000*/  LDC R1, c[0x0][0x37c] ;  /* 0x0000df00ff017b82 */ /* 0x000e620000000800 */
[----:B------:R-:W2:Y:S01]  /*0010*/  S2R R93, SR_TID.X ;  /* 0x00000000005d7919 */ /* 0x000ea20000002100 */
[----:B------:R-:W3:Y:S01]  /*0020*/  LDCU.64 UR4, c[0x0][0x890] ;  /* 0x00011200ff0477ac */ /* 0x000ee20008000a00 */
[----:B------:R-:W-:Y:S02]  /*0030*/  PRMT R88, RZ, 0x7610, R88 ;  /* 0x00007610ff587816 */ /* 0x000fe40000000058 */
[----:B------:R-:W-:Y:S01]  /*0040*/  ELECT P5, URZ, PT ;  /* 0x0000000000ff782f */ /* 0x000fe200038a0000 */
[----:B------:R-:W4:Y:S01]  /*0050*/  LDCU.64 UR46, c[0x0][0x358] ;  /* 0x00006b00ff2e77ac */ /* 0x000f220008000a00 */
[----:B---3--:R-:W-:-:S04]  /*0060*/  UISETP.NE.U32.AND UP0, UPT, UR4, URZ, UPT ;  /* 0x000000ff0400728c */ /* 0x008fc8000bf05070 */
[----:B------:R-:W-:Y:S01]  /*0070*/  UISETP.NE.AND.EX UP0, UPT, UR5, URZ, UPT, UP0 ;  /* 0x000000ff0500728c */ /* 0x000fe2000bf05300 */
[----:B--2---:R-:W-:-:S05]  /*0080*/  SHF.R.U32.HI R92, RZ, 0x5, R93 ;  /* 0x00000005ff5c7819 */ /* 0x004fca000001165d */
[----:B------:R-:W2:Y:S02]  /*0090*/  SHFL.IDX PT, R0, R92, RZ, 0x1f ;  /* 0x00001fff5c007589 */ /* 0x000ea400000e0000 */
[----:B--2---:R-:W-:Y:S01]  /*00a0*/  R2UR UR8, R0 ;  /* 0x00000000000872ca */ /* 0x004fe200000e0000 */
[----:B-1--4-:R-:W-:-:S14]  /*00b0*/  BRA.U UP0, `(.L_x_0) ;  /* 0x00000001002c7547 */ /* 0x012fdc000b800000 */
[----:B------:R-:W1:Y:S02]  /*00c0*/  LDCU.64 UR6, c[0x0][0x888] ;  /* 0x00011100ff0677ac */ /* 0x000e640008000a00 */
[----:B-1----:R-:W-:-:S04]  /*00d0*/  UISETP.NE.U32.AND UP0, UPT, UR6, URZ, UPT ;  /* 0x000000ff0600728c */ /* 0x002fc8000bf05070 */
[----:B------:R-:W-:-:S09]  /*00e0*/  UISETP.NE.AND.EX UP0, UPT, UR7, URZ, UPT, UP0 ;  /* 0x000000ff0700728c */ /* 0x000fd2000bf05300 */
[----:B------:R-:W-:Y:S05]  /*00f0*/  BRA.U !UP0, `(.L_x_1) ;  /* 0x0000000108107547 */ /* 0x000fea000b800000 */
[----:B------:R-:W1:Y:S02]  /*0100*/  LDC.64 R2, c[0x0][0x888] ;  /* 0x00022200ff027b82 */ /* 0x000e640000000a00 */
[----:B-1----:R1:W5:Y:S01]  /*0110*/  LDG.E R49, desc[UR46][R2.64] ;  /* 0x0000002e02317981 */ /* 0x002362000c1e1900 */
[----:B------:R-:W-:Y:S01]  /*0120*/  HFMA2 R88, -RZ, RZ, 0, 5.9604644775390625e-08 ;  /* 0x00000001ff587431 */ /* 0x000fe200000001ff */
[----:B------:R-:W-:Y:S05]  /*0130*/  BRA `(.L_x_0) ;  /* 0x00000000000c7947 */ /* 0x000fea0003800000 */
.L_x_1:
[----:B------:R-:W1:Y:S01]  /*0140*/  LDCU UR6, c[0x0][0x880] ;  /* 0x00011000ff0677ac */ /* 0x000e620008000800 */
[----:B------:R-:W-:Y:S01]  /*0150*/  HFMA2 R88, -RZ, RZ, 0, 5.9604644775390625e-08 ;  /* 0x00000001ff587431 */ /* 0x000fe200000001ff */
[----:B-1----:R-:W-:-:S07]  /*0160*/  MOV R49, UR6 ;  /* 0x0000000600317c02 */ /* 0x002fce0008000f00 */
.L_x_0:
[----:B------:R-:W2:Y:S02]  /*0170*/  LDCU.64 UR6, c[0x0][0x8b0] ;  /* 0x00011600ff0677ac */ /* 0x000ea40008000a00 */
[----:B--2---:R-:W-:-:S04]  /*0180*/  UISETP.NE.U32.AND UP0, UPT, UR6, URZ, UPT ;  /* 0x000000ff0600728c */ /* 0x004fc8000bf05070 */
[----:B------:R-:W-:-:S09]  /*0190*/  UISETP.NE.AND.EX UP0, UPT, UR7, URZ, UPT, UP0 ;  /* 0x000000ff0700728c */ /* 0x000fd2000bf05300 */
[----:B------:R-:W-:Y:S05]  /*01a0*/  BRA.U UP0, `(.L_x_2) ;  /* 0x0000000100247547 */ /* 0x000fea000b800000 */
[----:B------:R-:W2:Y:S02]  /*01b0*/  LDCU.64 UR6, c[0x0][0x8a8] ;  /* 0x00011500ff0677ac */ /* 0x000ea40008000a00 */
[----:B--2---:R-:W-:-:S04]  /*01c0*/  UISETP.NE.U32.AND UP0, UPT, UR6, URZ, UPT ;  /* 0x000000ff0600728c */ /* 0x004fc8000bf05070 */
[----:B------:R-:W-:-:S09]  /*01d0*/  UISETP.NE.AND.EX UP0, UPT, UR7, URZ, UPT, UP0 ;  /* 0x000000ff0700728c */ /* 0x000fd2000bf05300 */
[----:B------:R-:W-:Y:S05]  /*01e0*/  BRA.U !UP0, `(.L_x_3) ;  /* 0x00000001080c7547 */ /* 0x000fea000b800000 */
[----:B-1----:R-:W1:Y:S02]  /*01f0*/  LDC.64 R2, c[0x0][0x8a8] ;  /* 0x00022a00ff027b82 */ /* 0x002e640000000a00 */
[----:B-1----:R2:W5:Y:S01]  /*0200*/  LDG.E R47, desc[UR46][R2.64] ;  /* 0x0000002e022f7981 */ /* 0x002562000c1e1900 */
[----:B------:R-:W-:Y:S05]  /*0210*/  BRA `(.L_x_2) ;  /* 0x0000000000087947 */ /* 0x000fea0003800000 */
.L_x_3:
[----:B------:R-:W2:Y:S02]  /*0220*/  LDCU UR6, c[0x0][0x8a0] ;  /* 0x00011400ff0677ac */ /* 0x000ea40008000800 */
[----:B--2---:R-:W-:Y:S02]  /*0230*/  MOV R47, UR6 ;  /* 0x00000006002f7c02 */ /* 0x004fe40008000f00 */
.L_x_2:
[----:B------:R-:W-:Y:S01]  /*0240*/  IMAD.U32 R0, RZ, RZ, UR8 ;  /* 0x00000008ff007e24 */ /* 0x000fe2000f8e00ff */
[----:B------:R-:W-:Y:S04]  /*0250*/  BSSY.RECONVERGENT B0, `(.L_x_4) ;  /* 0x000000c000007945 */ /* 0x000fe80003800200 */
[C---:B------:R-:W-:Y:S02]  /*0260*/  ISETP.NE.OR P1, PT, R0.reuse, 0x1, !P5 ;  /* 0x000000010000780c */ /* 0x040fe40006f25670 */
[----:B------:R-:W-:-:S11]  /*0270*/  ISETP.NE.OR P0, PT, R0, 0x3, !P5 ;  /* 0x000000030000780c */ /* 0x000fd60006f05670 */
[----:B------:R-:W-:Y:S05]  /*0280*/  @P1 BRA `(.L_x_5) ;  /* 0x0000000000201947 */ /* 0x000fea0003800000 */
[----:B------:R-:W3:Y:S02]  /*0290*/  LDCU.64 UR6, c[0x0][0x348] ;  /* 0x00006900ff0677ac */ /* 0x000ee40008000a00 */
[----:B---3--:R-:W-:Y:S02]  /*02a0*/  UIADD3 UR10, UP1, UPT, UR6, 0x80, URZ ;  /* 0x00000080060a7890 */ /* 0x008fe4000ff3e0ff */
[----:B------:R-:W-:Y:S02]  /*02b0*/  UIADD3 UR6, UP0, UPT, UR6, 0x180, URZ ;  /* 0x0000018006067890 */ /* 0x000fe4000ff1e0ff */
[----:B------:R-:W-:Y:S02]  /*02c0*/  UIADD3.X UR11, UPT, UPT, URZ, UR7, URZ, UP1, !UPT ;  /* 0x00000007ff0b7290 */ /* 0x000fe40008ffe4ff */
[----:B------:R-:W-:-:S07]  /*02d0*/  UIADD3.X UR7, UPT, UPT, URZ, UR7, URZ, UP0, !UPT ;  /* 0x00000007ff077290 */ /* 0x000fce00087fe4ff */
[----:B------:R3:W-:Y:S02]  /*02e0*/  UTMACCTL.PF [UR10] ;  /* 0x000000000a0079b9 */ /* 0x0007e40008040000 */
[----:B------:R3:W-:Y:S02]  /*02f0*/  UTMACCTL.PF [UR6] ;  /* 0x00000000060079b9 */ /* 0x0007e40008040000 */
[----:B---3--:R-:W-:Y:S01]  /*0300*/  NOP ;  /* 0x0000000000007918 */ /* 0x008fe20000000000 */
.L_x_5:
[----:B------:R-:W-:Y:S05]  /*0310*/  BSYNC.RECONVERGENT B0 ;  /* 0x0000000000007941 */ /* 0x000fea0003800200 */
.L_x_4:
[----:B------:R-:W-:Y:S04]  /*0320*/  BSSY.RECONVERGENT B0, `(.L_x_6) ;  /* 0x000000a000007945 */ /* 0x000fe80003800200 */
        /* <DEDUP_REMOVED lines=9> */
.L_x_7:
[----:B------:R-:W-:Y:S05]  /*03c0*/  BSYNC.RECONVERGENT B0 ;  /* 0x0000000000007941 */ /* 0x000fea0003800200 */
.L_x_6:
[----:B------:R-:W3:Y:S01]  /*03d0*/  LDCU.64 UR6, c[0x0][0x888] ;  /* 0x00011100ff0677ac */ /* 0x000ee20008000a00 */
[----:B------:R-:W-:Y:S02]  /*03e0*/  UISETP.EQ.U32.AND UP1, UPT, UR4, URZ, UPT ;  /* 0x000000ff0400728c */ /* 0x000fe4000bf22070 */
[----:B------:R-:W-:Y:S02]  /*03f0*/  UPLOP3.LUT UP2, UPT, UPT, UPT, UPT, 0x80, 0x8 ;  /* 0x000000000008789c */ /* 0x000fe40003f4f070 */
[----:B---3--:R-:W-:-:S04]  /*0400*/  UISETP.NE.U32.AND UP0, UPT, UR6, URZ, UPT ;  /* 0x000000ff0600728c */ /* 0x008fc8000bf05070 */
[----:B------:R-:W-:-:S04]  /*0410*/  UISETP.NE.AND.EX UP0, UPT, UR7, URZ, UPT, UP0 ;  /* 0x000000ff0700728c */ /* 0x000fc8000bf05300 */
[----:B------:R-:W-:-:S04]  /*0420*/  UISETP.EQ.OR.EX UP3, UPT, UR5, URZ, !UP0, UP1 ;  /* 0x000000ff0500728c */ /* 0x000fc8000c762710 */
[----:B------:R-:W-:-:S05]  /*0430*/  UP2UR UR53, UPR, URZ, 0x8 ;  /* 0x00000008ff357883 */ /* 0x000fca0008000000 */
[----:B------:R-:W-:Y:S07]  /*0440*/  BRA.U !UP3, `(.L_x_8) ;  /* 0x000000010b207547 */ /* 0x000fee000b800000 */
[----:B------:R-:W-:Y:S01]  /*0450*/  UISETP.NE.U32.AND UP2, UPT, UR4, URZ, UPT ;  /* 0x000000ff0400728c */ /* 0x000fe2000bf45070 */
[----:B-----5:R-:W-:Y:S01]  /*0460*/  FSETP.NEU.AND P0, PT, R49, RZ, PT ;  /* 0x000000ff3100720b */ /* 0x020fe20003f0d000 */
[----:B------:R-:W-:Y:S02]  /*0470*/  USEL UR4, URZ, 0xffffffff, UP0 ;  /* 0xffffffffff047887 */ /* 0x000fe40008000000 */
[----:B------:R-:W-:-:S10]  /*0480*/  UISETP.NE.AND.EX UP2, UPT, UR5, URZ, UPT, UP2 ;  /* 0x000000ff0500728c */ /* 0x000fd4000bf45320 */
[----:B------:R-:W-:Y:S01]  /*0490*/  VOTEU.ANY UP1, P0 ;  /* 0x0000000000ff7886 */ /* 0x000fe20000020100 */
[----:B------:R-:W-:-:S04]  /*04a0*/  @!UP2 USEL UR4, URZ, 0xffffffff, UP1 ;  /* 0xffffffffff04a887 */ /* 0x000fc80008800000 */
[----:B------:R-:W-:-:S04]  /*04b0*/  ULOP3.LUT UR4, UR4, 0x1, URZ, 0xc0, !UPT ;  /* 0x0000000104047892 */ /* 0x000fc8000f8ec0ff */
[----:B------:R-:W-:-:S11]  /*04c0*/  UISETP.NE.U32.AND UP2, UPT, UR4, 0x1, UPT ;  /* 0x000000010400788c */ /* 0x000fd6000bf45070 */
.L_x_8:
[----:B-12---:R-:W1:Y:S01]  /*04d0*/  SHFL.IDX PT, R2, R92, RZ, 0x1f ;  /* 0x00001fff5c027589 */ /* 0x006e6200000e0000 */
[----:B------:R-:W-:-:S04]  /*04e0*/  UISETP.NE.AND UP1, UPT, UR8, 0x2, UPT ;  /* 0x000000020800788c */ /* 0x000fc8000bf25270 */
[----:B------:R-:W-:Y:S01]  /*04f0*/  USEL UR6, URZ, 0x1, UP1 ;  /* 0x00000001ff067887 */ /* 0x000fe20008800000 */
[----:B-1----:R-:W-:-:S13]  /*0500*/  ISETP.NE.AND P0, PT, R2, RZ, PT ;  /* 0x000000ff0200720c */ /* 0x002fda0003f05270 */
[----:B------:R-:W-:Y:S05]  /*0510*/  @P0 BRA `(.L_x_9) ;  /* 0x0000000000b40947 */ /* 0x000fea0003800000 */
[----:B------:R-:W-:Y:S01]  /*0520*/  ELECT P0, URZ, PT ;  /* 0x0000000000ff782f */ /* 0x000fe20003800000 */
[----:B------:R-:W-:-:S12]  /*0530*/  BSSY.RECONVERGENT B0, `(.L_x_9) ;  /* 0x000002b000007945 */ /* 0x000fd80003800200 */
[----:B------:R-:W-:Y:S05]  /*0540*/  @!P0 BRA `(.L_x_10) ;  /* 0x0000000000a48947 */ /* 0x000fea0003800000 */
[----:B------:R-:W1:Y:S01]  /*0550*/  S2UR UR5, SR_CgaCtaId ;  /* 0x00000000000579c3 */ /* 0x000e620000008800 */
[----:B------:R-:W-:Y:S01]  /*0560*/  UMOV UR7, 0x400 ;  /* 0x0000040000077882 */ /* 0x000fe20000000000 */
[----:B------:R-:W-:Y:S02]  /*0570*/  UMOV UR4, 0x1 ;  /* 0x0000000100047882 */ /* 0x000fe40000000000 */
[----:B------:R-:W-:-:S04]  /*0580*/  UIADD3 UR10, UPT, UPT, -UR4, 0x100000, URZ ;  /* 0x00100000040a7890 */ /* 0x000fc8000fffe1ff */
[----:B------:R-:W-:Y:S02]  /*0590*/  USHF.L.U32 UR11, UR10, 0xb, URZ ;  /* 0x0000000b0a0b7899 */ /* 0x000fe400080006ff */
[----:B------:R-:W-:Y:S02]  /*05a0*/  USHF.L.U32 UR10, UR10, 0x1, URZ ;  /* 0x000000010a0a7899 */ /* 0x000fe400080006ff */
[----:B-1----:R-:W-:Y:S01]  /*05b0*/  ULEA UR5, UR5, UR7, 0x18 ;  /* 0x0000000705057291 */ /* 0x002fe2000f8ec0ff */
[----:B------:R-:W1:Y:S11]  /*05c0*/  FENCE.VIEW.ASYNC.S ;  /* 0x00000000000073c6 */ /* 0x000e760000000000 */
[----:B-1----:R1:W2:Y:S01]  /*05d0*/  SYNCS.EXCH.64 URZ, [UR5], UR10 ;  /* 0x0000000a05ff75b2 */ /* 0x0022a20008000100 */
[----:B------:R1:W3:Y:S01]  /*05e0*/  SYNCS.EXCH.64 URZ, [UR5+0x80], UR10 ;  /* 0x0000800a05ff75b2 */ /* 0x0002e20008000100 */
[----:B------:R1:W4:Y:S01]  /*05f0*/  SYNCS.EXCH.64 URZ, [UR5+0x8], UR10 ;  /* 0x0000080a05ff75b2 */ /* 0x0003220008000100 */
[----:B------:R1:W1:Y:S01]  /*0600*/  SYNCS.EXCH.64 URZ, [UR5+0x88], UR10 ;  /* 0x0000880a05ff75b2 */ /* 0x0002620008000100 */
        /* <DEDUP_REMOVED lines=28> */
[----:B--234-:R-:W-:Y:S01]  /*07d0*/  NOP ;  /* 0x0000000000007918 */ /* 0x01cfe20000000000 */
.L_x_10:
[----:B-1----:R-:W-:Y:S05]  /*07e0*/  BSYNC.RECONVERGENT B0 ;  /* 0x0000000000007941 */ /* 0x002fea0003800200 */
.L_x_9:
[----:B------:R-:W1:Y:S01]  /*07f0*/  SHFL.IDX PT, R2, R92, RZ, 0x1f ;  /* 0x00001fff5c027589 */ /* 0x000e6200000e0000 */
[----:B------:R-:W-:Y:S01]  /*0800*/  NOP ;  /* 0x0000000000007918 */ /* 0x000fe20000000000 */
[----:B-1----:R-:W-:-:S13]  /*0810*/  ISETP.NE.AND P0, PT, R2, 0x1, PT ;  /* 0x000000010200780c */ /* 0x002fda0003f05270 */
[----:B------:R-:W-:Y:S05]  /*0820*/  @P0 BRA `(.L_x_11) ;  /* 0x0000000000500947 */ /* 0x000fea0003800000 */
[----:B------:R-:W1:Y:S01]  /*0830*/  S2UR UR7, SR_CgaCtaId ;  /* 0x00000000000779c3 */ /* 0x000e620000008800 */
[----:B------:R-:W-:Y:S01]  /*0840*/  UMOV UR9, 0x400 ;  /* 0x0000040000097882 */ /* 0x000fe20000000000 */
[----:B------:R-:W-:Y:S01]  /*0850*/  UMOV UR5, 0x20 ;  /* 0x0000002000057882 */ /* 0x000fe20000000000 */
[----:B------:R-:W-:Y:S01]  /*0860*/  UMOV UR4, 0x80 ;  /* 0x0000008000047882 */ /* 0x000fe20000000000 */
[----:B------:R-:W-:-:S04]  /*0870*/  UIADD3 UR10, UPT, UPT, -UR5, 0x100000, URZ ;  /* 0x00100000050a7890 */ /* 0x000fc8000fffe1ff */
[----:B------:R-:W-:Y:S02]  /*0880*/  USHF.L.U32 UR11, UR10, 0xb, URZ ;  /* 0x0000000b0a0b7899 */ /* 0x000fe400080006ff */
[----:B------:R-:W-:Y:S02]  /*0890*/  USHF.L.U32 UR10, UR10, 0x1, URZ ;  /* 0x000000010a0a7899 */ /* 0x000fe400080006ff */
[----:B------:R-:W-:-:S04]  /*08a0*/  UIADD3 UR4, UPT, UPT, -UR4, 0x100000, URZ ;  /* 0x0010000004047890 */ /* 0x000fc8000fffe1ff */
[----:B------:R-:W-:Y:S02]  /*08b0*/  USHF.L.U32 UR5, UR4, 0xb, URZ ;  /* 0x0000000b04057899 */ /* 0x000fe400080006ff */
[----:B------:R-:W-:Y:S01]  /*08c0*/  USHF.L.U32 UR4, UR4, 0x1, URZ ;  /* 0x0000000104047899 */ /* 0x000fe200080006ff */
[----:B------:R-:W-:Y:S01]  /*08d0*/  ELECT P0, URZ, PT ;  /* 0x0000000000ff782f */ /* 0x000fe20003800000 */
[----:B-1----:R-:W-:Y:S01]  /*08e0*/  ULEA UR7, UR7, UR9, 0x18 ;  /* 0x0000000907077291 */ /* 0x002fe2000f8ec0ff */
[----:B------:R-:W1:Y:S11]  /*08f0*/  FENCE.VIEW.ASYNC.S ;  /* 0x00000000000073c6 */ /* 0x000e760000000000 */
[----:B-1----:R1:W2:Y:S01]  /*0900*/  SYNCS.EXCH.64 URZ, [UR7+0x100], UR10 ;  /* 0x0001000a07ff75b2 */ /* 0x0022a20008000100 */
[----:B------:R1:W3:Y:S01]  /*0910*/  SYNCS.EXCH.64 URZ, [UR7+0x118], UR4 ;  /* 0x0001180407ff75b2 */ /* 0x0002e20008000100 */
[----:B------:R1:W4:Y:S01]  /*0920*/  SYNCS.EXCH.64 URZ, [UR7+0x108], UR10 ;  /* 0x0001080a07ff75b2 */ /* 0x0003220008000100 */
[----:B------:R1:W1:Y:S01]  /*0930*/  SYNCS.EXCH.64 URZ, [UR7+0x120], UR4 ;  /* 0x0001200407ff75b2 */ /* 0x0002620008000100 */
[----:B------:R1:W1:Y:S01]  /*0940*/  SYNCS.EXCH.64 URZ, [UR7+0x110], UR10 ;  /* 0x0001100a07ff75b2 */ /* 0x0002620008000100 */
[----:B------:R1:W1:Y:S01]  /*0950*/  SYNCS.EXCH.64 URZ, [UR7+0x128], UR4 ;  /* 0x0001280407ff75b2 */ /* 0x0002620008000100 */
[----:B------:R-:W-:Y:S01]  /*0960*/  NOP ;  /* 0x0000000000007918 */ /* 0x000fe20000000000 */
.L_x_11:
[----:B------:R-:W2:Y:S01]  /*0970*/  SHFL.IDX PT, R2, R92, RZ, 0x1f ;  /* 0x00001fff5c027589 */ /* 0x000ea200000e0000 */
[----:B------:R-:W-:Y:S01]  /*0980*/  NOP ;  /* 0x0000000000007918 */ /* 0x000fe20000000000 */
[----:B--2---:R-:W-:-:S13]  /*0990*/  ISETP.NE.AND P0, PT, R2, 0x3, PT ;  /* 0x000000030200780c */ /* 0x004fda0003f05270 */
[----:B------:R-:W-:Y:S05]  /*09a0*/  @P0 BRA `(.L_x_12) ;  /* 0x0000000000300947 */ /* 0x000fea0003800000 */
[----:B-1----:R-:W1:Y:S01]  /*09b0*/  S2UR UR5, SR_CgaCtaId ;  /* 0x00000000000579c3 */ /* 0x002e620000008800 */
[----:B------:R-:W-:Y:S01]  /*09c0*/  UMOV UR7, 0x400 ;  /* 0x0000040000077882 */ /* 0x000fe20000000000 */
[----:B------:R-:W-:Y:S01]  /*09d0*/  UMOV UR4, 0x20 ;  /* 0x0000002000047882 */ /* 0x000fe20000000000 */
[----:B------:R-:W-:Y:S01]  /*09e0*/  ELECT P0, URZ, PT ;  /* 0x0000000000ff782f */ /* 0x000fe20003800000 */
[----:B------:R-:W-:-:S04]  /*09f0*/  UIADD3 UR10, UPT, UPT, -UR4, 0x100000, URZ ;  /* 0x00100000040a7890 */ /* 0x000fc8000fffe1ff */
[----:B------:R-:W-:Y:S02]  /*0a00*/  USHF.L.U32 UR11, UR10, 0xb, URZ ;  /* 0x0000000b0a0b7899 */ /* 0x000fe400080006ff */
[----:B------:R-:W-:Y:S02]  /*0a10*/  USHF.L.U32 UR10, UR10, 0x1, URZ ;  /* 0x000000010a0a7899 */ /* 0x000fe400080006ff */
[----:B-1----:R-:W-:Y:S01]  /*0a20*/  ULEA UR5, UR5, UR7, 0x18 ;  /* 0x0000000705057291 */ /* 0x002fe2000f8ec0ff */
[----:B------:R-:W1:Y:S11]  /*0a30*/  FENCE.VIEW.ASYNC.S ;  /* 0x00000000000073c6 */ /* 0x000e760000000000 */
[----:B-1----:R2:W1:Y:S01]  /*0a40*/  SYNCS.EXCH.64 URZ, [UR5+0x130], UR10 ;  /* 0x0001300a05ff75b2 */ /* 0x0024620008000100 */
[----:B------:R2:W1:Y:S02]  /*0a50*/  SYNCS.EXCH.64 URZ, [UR5+0x138], UR10 ;  /* 0x0001380a05ff75b2 */ /* 0x0004640008000100 */
[----:B--2---:R-:W-:Y:S01]  /*0a60*/  NOP ;  /* 0x0000000000007918 */ /* 0x004fe20000000000 */
.L_x_12:
[----:B------:R-:W2:Y:S01]  /*0a70*/  SHFL.IDX PT, R2, R92, RZ, 0x1f ;  /* 0x00001fff5c027589 */ /* 0x000ea200000e0000 */
[----:B------:R-:W-:Y:S01]  /*0a80*/  NOP ;  /* 0x0000000000007918 */ /* 0x000fe20000000000 */
[----:B--2---:R-:W-:-:S13]  /*0a90*/  ISETP.NE.AND P0, PT, R2, 0x4, PT ;  /* 0x000000040200780c */ /* 0x004fda0003f05270 */
[----:B------:R-:W-:Y:S05]  /*0aa0*/  @P0 BRA `(.L_x_13) ;  /* 0x00000000004c0947 */ /* 0x000fea0003800000 */
[----:B-1----:R-:W1:Y:S01]  /*0ab0*/  S2UR UR5, SR_CgaCtaId ;  /* 0x00000000000579c3 */ /* 0x002e620000008800 */
[----:B------:R-:W-:Y:S01]  /*0ac0*/  UMOV UR9, 0x100 ;  /* 0x0000010000097882 */ /* 0x000fe20000000000 */
[----:B------:R-:W-:Y:S01]  /*0ad0*/  UMOV UR7, 0x400 ;  /* 0x0000040000077882 */ /* 0x000fe20000000000 */
[----:B------:R-:W-:Y:S01]  /*0ae0*/  USEL UR9, UR9, 0xe0, UP2 ;  /* 0x000000e009097887 */ /* 0x000fe20009000000 */
[----:B------:R-:W-:Y:S01]  /*0af0*/  UMOV UR4, 0x1 ;  /* 0x0000000100047882 */ /* 0x000fe20000000000 */
[----:B------:R-:W-:Y:S01]  /*0b00*/  ELECT P0, URZ, PT ;  /* 0x0000000000ff782f */ /* 0x000fe20003800000 */
[----:B------:R-:W-:-:S04]  /*0b10*/  UIADD3 UR10, UPT, UPT, -UR4, 0x100000, URZ ;  /* 0x00100000040a7890 */ /* 0x000fc8000fffe1ff */
[----:B------:R-:W-:Y:S02]  /*0b20*/  USHF.L.U32 UR11, UR10, 0xb, URZ ;  /* 0x0000000b0a0b7899 */ /* 0x000fe400080006ff */
[----:B------:R-:W-:Y:S02]  /*0b30*/  USHF.L.U32 UR10, UR10, 0x1, URZ ;  /* 0x000000010a0a7899 */ /* 0x000fe400080006ff */
[----:B------:R-:W-:-:S04]  /*0b40*/  UIADD3 UR12, UPT, UPT, -UR9, 0x100000, URZ ;  /* 0x00100000090c7890 */ /* 0x000fc8000fffe1ff */
[----:B------:R-:W-:Y:S02]  /*0b50*/  USHF.L.U32 UR13, UR12, 0xb, URZ ;  /* 0x0000000b0c0d7899 */ /* 0x000fe400080006ff */
[----:B------:R-:W-:Y:S02]  /*0b60*/  USHF.L.U32 UR12, UR12, 0x1, URZ ;  /* 0x000000010c0c7899 */ /* 0x000fe400080006ff */
[----:B-1----:R-:W-:Y:S01]  /*0b70*/  ULEA UR5, UR5, UR7, 0x18 ;  /* 0x0000000705057291 */ /* 0x002fe2000f8ec0ff */
[----:B------:R-:W1:Y:S11]  /*0b80*/  FENCE.VIEW.ASYNC.S ;  /* 0x00000000000073c6 */ /* 0x000e760000000000 */
[----:B-1----:R2:W1:Y:S01]  /*0b90*/  SYNCS.EXCH.64 URZ, [UR5+0x140], UR10 ;  /* 0x0001400a05ff75b2 */ /* 0x0024620008000100 */
[----:B------:R2:W1:Y:S01]  /*0ba0*/  SYNCS.EXCH.64 URZ, [UR5+0x150], UR12 ;  /* 0x0001500c05ff75b2 */ /* 0x0004620008000100 */
[----:B------:R2:W1:Y:S01]  /*0bb0*/  SYNCS.EXCH.64 URZ, [UR5+0x148], UR10 ;  /* 0x0001480a05ff75b2 */ /* 0x0004620008000100 */
[----:B------:R2:W1:Y:S02]  /*0bc0*/  SYNCS.EXCH.64 URZ, [UR5+0x158], UR12 ;  /* 0x0001580c05ff75b2 */ /* 0x0004640008000100 */
[----:B--2---:R-:W-:Y:S01]  /*0bd0*/  NOP ;  /* 0x0000000000007918 */ /* 0x004fe20000000000 */
.L_x_13:
[----:B------:R-:W2:Y:S01]  /*0be0*/  SHFL.IDX PT, R2, R92, RZ, 0x1f ;  /* 0x00001fff5c027589 */ /* 0x000ea200000e0000 */
[----:B------:R-:W-:Y:S01]  /*0bf0*/  NOP ;  /* 0x0000000000007918 */ /* 0x000fe20000000000 */
[----:B--2---:R-:W-:-:S13]  /*0c00*/  ISETP.NE.AND P0, PT, R2, 0x5, PT ;  /* 0x000000050200780c */ /* 0x004fda0003f05270 */
[----:B------:R-:W-:Y:S05]  /*0c10*/  @P0 BRA `(.L_x_14) ;  /* 0x0000000000580947 */ /* 0x000fea0003800000 */
[----:B-1----:R-:W1:Y:S01]  /*0c20*/  S2UR UR7, SR_CgaCtaId ;  /* 0x00000000000779c3 */ /* 0x002e620000008800 */
        /* <DEDUP_REMOVED lines=12> */
[----:B-1----:R2:W1:Y:S01]  /*0cf0*/  SYNCS.EXCH.64 URZ, [UR7+0x160], UR10 ;  /* 0x0001600a07ff75b2 */ /* 0x0024620008000100 */
[----:B------:R2:W1:Y:S01]  /*0d00*/  SYNCS.EXCH.64 URZ, [UR7+0x180], UR4 ;  /* 0x0001800407ff75b2 */ /* 0x0004620008000100 */
[----:B------:R2:W1:Y:S01]  /*0d10*/  SYNCS.EXCH.64 URZ, [UR7+0x168], UR10 ;  /* 0x0001680a07ff75b2 */ /* 0x0004620008000100 */
[----:B------:R2:W1:Y:S01]  /*0d20*/  SYNCS.EXCH.64 URZ, [UR7+0x188], UR4 ;  /* 0x0001880407ff75b2 */ /* 0x0004620008000100 */
[----:B------:R2:W1:Y:S01]  /*0d30*/  SYNCS.EXCH.64 URZ, [UR7+0x170], UR10 ;  /* 0x0001700a07ff75b2 */ /* 0x0004620008000100 */
[----:B------:R2:W1:Y:S01]  /*0d40*/  SYNCS.EXCH.64 URZ, [UR7+0x190], UR4 ;  /* 0x0001900407ff75b2 */ /* 0x0004620008000100 */
[----:B------:R2:W1:Y:S01]  /*0d50*/  SYNCS.EXCH.64 URZ, [UR7+0x178], UR10 ;  /* 0x0001780a07ff75b2 */ /* 0x0004620008000100 */
[----:B------:R2:W1:Y:S02]  /*0d60*/  SYNCS.EXCH.64 URZ, [UR7+0x198], UR4 ;  /* 0x0001980407ff75b2 */ /* 0x0004640008000100 */
[----:B--2---:R-:W-:Y:S01]  /*0d70*/  NOP ;  /* 0x0000000000007918 */ /* 0x004fe20000000000 */
.L_x_14:
        /* <DEDUP_REMOVED lines=18> */
.L_x_15:
[----:B-1----:R-:W1:Y:S01]  /*0ea0*/  S2UR UR5, SR_CTAID.X ;  /* 0x00000000000579c3 */ /* 0x002e620000002500 */
[----:B------:R-:W-:-:S05]  /*0eb0*/  CS2R.32 R87, SR_CgaSize ;  /* 0x0000000000577805 */ /* 0x000fca0000008a00 */
[----:B------:R-:W-:-:S05]  /*0ec0*/  IMAD R87, R87, -0xa0, RZ ;  /* 0xffffff6057577824 */ /* 0x000fca00078e02ff */
[----:B------:R-:W-:-:S14]  /*0ed0*/  R2UR UR9, R87 ;  /* 0x00000000570972ca */ /* 0x000fdc00000e0000 */
[----:B------:R-:W2:Y:S01]  /*0ee0*/  LDCU UR9, c[0x0][UR9+0x2b0] ;  /* 0x00005600090977ac */ /* 0x000ea20008000800 */
[----:B------:R-:W-:Y:S01]  /*0ef0*/  NOP ;  /* 0x0000000000007918 */ /* 0x000fe20000000000 */
[----:B------:R-:W-:-:S05]  /*0f00*/  CS2R.32 R87, SR_CgaSize ;  /* 0x0000000000577805 */ /* 0x000fca0000008a00 */
[----:B------:R-:W-:-:S05]  /*0f10*/  IMAD R87, R87, -0xa0, RZ ;  /* 0xffffff6057577824 */ /* 0x000fca00078e02ff */
[----:B------:R-:W-:-:S14]  /*0f20*/  R2UR UR7, R87 ;  /* 0x00000000570772ca */ /* 0x000fdc00000e0000 */
[----:B------:R-:W3:Y:S01]  /*0f30*/  LDCU UR7, c[0x0][UR7+0x2b4] ;  /* 0x00005680070777ac */ /* 0x000ee20008000800 */
[----:B------:R-:W4:Y:S08]  /*0f40*/  S2UR UR4, SR_CTAID.Y ;  /* 0x00000000000479c3 */ /* 0x000f300000002600 */
[----:B------:R-:W3:Y:S01]  /*0f50*/  LDC R10, c[0x0][0xb24] ;  /* 0x0002c900ff0a7b82 */ /* 0x000ee20000000800 */
[----:B-1----:R-:W-:-:S02]  /*0f60*/  I2FP.F32.U32 R87, UR5 ;  /* 0x0000000500577c45 */ /* 0x002fc40008201000 */
[----:B------:R-:W-:-:S05]  /*0f70*/  CS2R.32 R3, SR_CgaSize ;  /* 0x0000000000037805 */ /* 0x000fca0000008a00 */
[----:B------:R-:W-:-:S06]  /*0f80*/  IMAD R3, R3, -0xa0, RZ ;  /* 0xffffff6003037824 */ /* 0x000fcc00078e02ff */
[----:B------:R-:W1:Y:S01]  /*0f90*/  LDC R3, c[0x0][R3+0x2a0] ;  /* 0x0000a80003037b82 */ /* 0x000e620000000800 */
[----:B------:R-:W-:Y:S01]  /*0fa0*/  MOV R15, UR5 ;  /* 0x00000005000f7c02 */ /* 0x000fe20008000f00 */
[----:B--2---:R-:W-:Y:S01]  /*0fb0*/  FMUL R87, R87, UR9 ;  /* 0x0000000957577c20 */ /* 0x004fe20008400000 */
[----:B----4-:R-:W-:Y:S02]  /*0fc0*/  I2FP.F32.U32 R86, UR4 ;  /* 0x0000000400567c45 */ /* 0x010fe40008201000 */
[----:B------:R-:W-:-:S05]  /*0fd0*/  CS2R.32 R2, SR_CgaSize ;  /* 0x0000000000027805 */ /* 0x000fca0000008a00 */
[----:B------:R-:W-:-:S06]  /*0fe0*/  IMAD R2, R2, -0xa0, RZ ;  /* 0xffffff6002027824 */ /* 0x000fcc00078e02ff */
[----:B------:R-:W2:Y:S01]  /*0ff0*/  LDC R2, c[0x0][R2+0x2a4] ;  /* 0x0000a90002027b82 */ /* 0x000ea20000000800 */
[----:B------:R-:W-:Y:S01]  /*1000*/  MOV R14, UR4 ;  /* 0x00000004000e7c02 */ /* 0x000fe20008000f00 */
[----:B------:R-:W4:Y:S01]  /*1010*/  F2I.U32.TRUNC.NTZ R87, R87 ;  /* 0x0000005700577305 */ /* 0x000f22000020f000 */
[----:B---3--:R-:W-:-:S05]  /*1020*/  FMUL R86, R86, UR7 ;  /* 0x0000000756567c20 */ /* 0x008fca0008400000 */
[----:B------:R-:W-:Y:S01]  /*1030*/  BAR.SYNC.DEFER_BLOCKING 0x0 ;  /* 0x0000000000007b1d */ /* 0x000fe20000010000 */
[----:B------:R-:W-:-:S05]  /*1040*/  ISETP.GE.AND P0, PT, R10, 0x1, PT ;  /* 0x000000010a00780c */ /* 0x000fca0003f06270 */
[----:B------:R-:W3:Y:S02]  /*1050*/  F2I.U32.TRUNC.NTZ R86, R86 ;  /* 0x0000005600567305 */ /* 0x000ee4000020f000 */
[----:B------:R-:W2:Y:S01]  /*1060*/  S2UR UR36, SR_CTAID.Z ;  /* 0x00000000002479c3 */ /* 0x000ea20000002700 */
[----:B----4-:R-:W-:-:S05]  /*1070*/  IADD3 R87, PT, PT, -R87, RZ, RZ ;  /* 0x000000ff57577210 */ /* 0x010fca0007ffe1ff */
[----:B-1----:R-:W-:Y:S01]  /*1080*/  IMAD R87, R3, R87, UR5 ;  /* 0x0000000503577e24 */ /* 0x002fe2000f8e0257 */
[----:B---3--:R-:W-:-:S05]  /*1090*/  IADD3 R86, PT, PT, -R86, RZ, RZ ;  /* 0x000000ff56567210 */ /* 0x008fca0007ffe1ff */
[----:B--2---:R-:W-:Y:S01]  /*10a0*/  IMAD R86, R2, R86, UR4 ;  /* 0x0000000402567e24 */ /* 0x004fe2000f8e0256 */
[----:B------:R-:W-:Y:S06]  /*10b0*/  @!P0 BRA `(.L_x_16) ;  /* 0x0000000000b88947 */ /* 0x000fec0003800000 */
[----:B------:R-:W1:Y:S01]  /*10c0*/  LDC.64 R4, c[0x0][0xb18] ;  /* 0x0002c600ff047b82 */ /* 0x000e620000000a00 */
[----:B------:R-:W-:-:S07]  /*10d0*/  ISETP.NE.AND P0, PT, R10, 0x1, PT ;  /* 0x000000010a00780c */ /* 0x000fce0003f05270 */
[----:B------:R-:W2:Y:S08]  /*10e0*/  LDC R9, c[0x0][0xb0c] ;  /* 0x0002c300ff097b82 */ /* 0x000eb00000000800 */
[----:B------:R-:W3:Y:S08]  /*10f0*/  LDC R12, c[0x0][0x370] ;  /* 0x0000dc00ff0c7b82 */ /* 0x000ef00000000800 */
[----:B------:R-:W4:Y:S01]  /*1100*/  LDC R11, c[0x0][0x374] ;  /* 0x0000dd00ff0b7b82 */ /* 0x000f220000000800 */
[----:B-1----:R-:W-:-:S07]  /*1110*/  ISETP.NE.AND P1, PT, R4, 0x1, PT ;  /* 0x000000010400780c */ /* 0x002fce0003f25270 */
[----:B------:R-:W3:Y:S01]  /*1120*/  LDC.64 R6, c[0x0][0xb10] ;  /* 0x0002c400ff067b82 */ /* 0x000ee20000000a00 */
[----:B--2---:R-:W-:-:S07]  /*1130*/  ISETP.NE.AND P2, PT, R9, 0x1, PT ;  /* 0x000000010900780c */ /* 0x004fce0003f45270 */
[----:B------:R-:W1:Y:S08]  /*1140*/  LDC R8, c[0x0][0xb20] ;  /* 0x0002c800ff087b82 */ /* 0x000e700000000800 */
[----:B------:R-:W2:Y:S01]  /*1150*/  LDC.64 R2, c[0x0][0xb28] ;  /* 0x0002ca00ff027b82 */ /* 0x000ea20000000a00 */
[----:B----4-:R-:W-:-:S04]  /*1160*/  IMAD.HI.U32 R13, R11, R5, RZ ;  /* 0x000000050b0d7227 */ /* 0x010fc800078e00ff */
[----:B------:R-:W-:-:S04]  /*1170*/  IMAD.HI.U32 R5, R14, R5, RZ ;  /* 0x000000050e057227 */ /* 0x000fc800078e00ff */
[----:B---3--:R-:W-:-:S05]  /*1180*/  IMAD.HI.U32 R16, R12, R6, RZ ;  /* 0x000000060c107227 */ /* 0x008fca00078e00ff */
[-C--:B------:R-:W-:Y:S01]  /*1190*/  @P2 SHF.R.U32.HI R12, RZ, R7.reuse, R16 ;  /* 0x00000007ff0c2219 */ /* 0x080fe20000011610 */
[----:B------:R-:W-:Y:S01]  /*11a0*/  IMAD.HI.U32 R16, R15, R6, RZ ;  /* 0x000000060f107227 */ /* 0x000fe200078e00ff */
[-C--:B-1----:R-:W-:Y:S02]  /*11b0*/  @P1 SHF.R.U32.HI R11, RZ, R8.reuse, R13 ;  /* 0x00000008ff0b1219 */ /* 0x082fe4000001160d */
[----:B------:R-:W-:Y:S02]  /*11c0*/  SHF.R.U32.HI R5, RZ, R8, R5 ;  /* 0x00000008ff057219 */ /* 0x000fe40000011605 */
[----:B------:R-:W-:Y:S02]  /*11d0*/  SHF.R.U32.HI R16, RZ, R7, R16 ;  /* 0x00000007ff107219 */ /* 0x000fe40000011610 */
[----:B------:R-:W-:Y:S01]  /*11e0*/  SEL R5, R14, R5, !P1 ;  /* 0x000000050e057207 */ /* 0x000fe20004800000 */
[----:B--2---:R-:W-:Y:S01]  /*11f0*/  IMAD.HI.U32 R13, R11, R2, RZ ;  /* 0x000000020b0d7227 */ /* 0x004fe200078e00ff */
[----:B------:R-:W-:-:S03]  /*1200*/  SEL R16, R15, R16, !P2 ;  /* 0x000000100f107207 */ /* 0x000fc60005000000 */
[----:B------:R-:W-:Y:S01]  /*1210*/  IMAD.HI.U32 R6, R12, R2, RZ ;  /* 0x000000020c067227 */ /* 0x000fe200078e00ff */
[----:B------:R-:W-:-:S04]  /*1220*/  @P0 SHF.R.U32.HI R11, RZ, R3, R13 ;  /* 0x00000003ff0b0219 */ /* 0x000fc8000001160d */
[----:B------:R-:W-:Y:S01]  /*1230*/  @P0 SHF.R.U32.HI R12, RZ, R3, R6 ;  /* 0x00000003ff0c0219 */ /* 0x000fe20000011606 */
[----:B------:R-:W-:-:S04]  /*1240*/  IMAD R11, R11, R10, RZ ;  /* 0x0000000a0b0b7224 */ /* 0x000fc800078e02ff */
[----:B------:R-:W-:Y:S01]  /*1250*/  IMAD R6, R12, R10, RZ ;  /* 0x0000000a0c067224 */ /* 0x000fe200078e02ff */
[----:B------:R-:W-:-:S04]  /*1260*/  ISETP.GE.AND P1, PT, R5, R11, PT ;  /* 0x0000000b0500720c */ /* 0x000fc80003f26270 */
[----:B------:R-:W-:Y:S01]  /*1270*/  ISETP.GE.OR P1, PT, R16, R6, P1 ;  /* 0x000000061000720c */ /* 0x000fe20000f26670 */
[----:B------:R-:W-:-:S05]  /*1280*/  IMAD.HI.U32 R6, R5, R2, RZ ;  /* 0x0000000205067227 */ /* 0x000fca00078e00ff */
[----:B------:R-:W-:-:S04]  /*1290*/  SHF.R.U32.HI R6, RZ, R3, R6 ;  /* 0x00000003ff067219 */ /* 0x000fc80000011606 */
[----:B------:R-:W-:-:S03]  /*12a0*/  SEL R6, R5, R6, !P0 ;  /* 0x0000000605067207 */ /* 0x000fc60004000000 */
[----:B------:R-:W-:Y:S01]  /*12b0*/  @!P1 IMAD.HI.U32 R7, R16, R2, RZ ;  /* 0x0000000210079227 */ /* 0x000fe200078e00ff */
[----:B------:R-:W-:-:S04]  /*12c0*/  IADD3 R2, PT, PT, -R6, RZ, RZ ;  /* 0x000000ff06027210 */ /* 0x000fc80007ffe1ff */
[----:B------:R-:W-:Y:S01]  /*12d0*/  @!P1 SHF.R.U32.HI R3, RZ, R3, R7 ;  /* 0x00000003ff039219 */ /* 0x000fe20000011607 */
[----:B------:R-:W-:Y:S01]  /*12e0*/  IMAD R2, R10, R2, R5 ;  /* 0x000000020a027224 */ /* 0x000fe200078e0205 */
[----:B------:R-:W-:Y:S02]  /*12f0*/  IADD3 R7, PT, PT, -R5, RZ, RZ ;  /* 0x000000ff05077210 */ /* 0x000fe40007ffe1ff */
[----:B------:R-:W-:-:S03]  /*1300*/  @!P1 SEL R3, R16, R3, !P0 ;  /* 0x0000000310039207 */ /* 0x000fc60004000000 */
[----:B------:R-:W-:Y:S02]  /*1310*/  IMAD R7, R4, R7, R14 ;  /* 0x0000000704077224 */ /* 0x000fe400078e020e */
[--C-:B------:R-:W-:Y:S02]  /*1320*/  @!P1 IMAD.IADD R6, R6, 0x1, -R3.reuse ;  /* 0x0000000106069824 */ /* 0x100fe400078e0a03 */
[----:B------:R-:W-:Y:S01]  /*1330*/  @!P1 IMAD R3, R2, R12, R3 ;  /* 0x0000000c02039224 */ /* 0x000fe200078e0203 */
[----:B------:R-:W-:Y:S01]  /*1340*/  IADD3 R2, PT, PT, -R16, RZ, RZ ;  /* 0x000000ff10027210 */ /* 0x000fe20007ffe1ff */
[----:B------:R-:W-:Y:S02]  /*1350*/  @!P1 IMAD R5, R6, R10, R16 ;  /* 0x0000000a06059224 */ /* 0x000fe400078e0210 */
[----:B------:R-:W-:Y:S02]  /*1360*/  @!P1 IMAD.MOV.U32 R16, RZ, RZ, R3 ;  /* 0x000000ffff109224 */ /* 0x000fe400078e0003 */
[----:B------:R-:W-:-:S02]  /*1370*/  IMAD R2, R9, R2, R15 ;  /* 0x0000000209027224 */ /* 0x000fc400078e020f */
[----:B------:R-:W-:Y:S02]  /*1380*/  IMAD R14, R5, R4, R7 ;  /* 0x00000004050e7224 */ /* 0x000fe400078e0207 */
[----:B------:R-:W-:Y:S02]  /*1390*/  IMAD R15, R16, R9, R2 ;  /* 0x00000009100f7224 */ /* 0x000fe400078e0202 */
.L_x_16:
[----:B------:R-:W1:Y:S01]  /*13a0*/  LDCU UR4, c[0x0][0xb30] ;  /* 0x00016600ff0477ac */ /* 0x000e620008000800 */
[----:B------:R-:W2:Y:S08]  /*13b0*/  S2UR UR37, SR_CgaCtaId ;  /* 0x00000000002579c3 */ /* 0x000eb00000008800 */
[----:B------:R-:W3:Y:S01]  /*13c0*/  LDC R40, c[0x0][0xb24] ;  /* 0x0002c900ff287b82 */ /* 0x000ee20000000800 */
[----:B-1----:R-:W-:-:S09]  /*13d0*/  UISETP.NE.AND UP1, UPT, UR4, 0x1, UPT ;  /* 0x000000010400788c */ /* 0x002fd2000bf25270 */
[----:B--2---:R-:W-:Y:S05]  /*13e0*/  BRA.U UP1, `(.L_x_17) ;  /* 0x0000000101407547 */ /* 0x004fea000b800000 */
[----:B------:R-:W1:Y:S08]  /*13f0*/  LDC.64 R4, c[0x0][0xb10] ;  /* 0x0002c400ff047b82 */ /* 0x000e700000000a00 */
[----:B------:R-:W2:Y:S08]  /*1400*/  LDC.64 R2, c[0x0][0xb18] ;  /* 0x0002c600ff027b82 */ /* 0x000eb00000000a00 */
[----:B------:R-:W4:Y:S08]  /*1410*/  LDC R6, c[0x0][0xb20] ;  /* 0x0002c800ff067b82 */ /* 0x000f300000000800 */
[----:B------:R-:W3:Y:S01]  /*1420*/  LDC R7, c[0x0][0xb0c] ;  /* 0x0002c300ff077b82 */ /* 0x000ee20000000800 */
[----:B-1----:R-:W-:-:S05]  /*1430*/  IMAD.HI.U32 R4, R15, R4, RZ ;  /* 0x000000040f047227 */ /* 0x002fca00078e00ff */
[----:B------:R-:W-:Y:S01]  /*1440*/  SHF.R.U32.HI R4, RZ, R5, R4 ;  /* 0x00000005ff047219 */ /* 0x000fe20000011604 */
[----:B--2---:R-:W-:Y:S01]  /*1450*/  IMAD.HI.U32 R3, R14, R3, RZ ;  /* 0x000000030e037227 */ /* 0x004fe200078e00ff */
[----:B------:R-:W-:-:S04]  /*1460*/  ISETP.NE.AND P0, PT, R2, 0x1, PT ;  /* 0x000000010200780c */ /* 0x000fc80003f05270 */
[----:B----4-:R-:W-:-:S04]  /*1470*/  SHF.R.U32.HI R3, RZ, R6, R3 ;  /* 0x00000006ff037219 */ /* 0x010fc80000011603 */
[----:B------:R-:W-:Y:S02]  /*1480*/  SEL R3, R14, R3, !P0 ;  /* 0x000000030e037207 */ /* 0x000fe40004000000 */
[----:B---3--:R-:W-:-:S04]  /*1490*/  ISETP.NE.AND P1, PT, R7, 0x1, PT ;  /* 0x000000010700780c */ /* 0x008fc80003f25270 */
[----:B------:R-:W-:-:S05]  /*14a0*/  SEL R4, R15, R4, !P1 ;  /* 0x000000040f047207 */ /* 0x000fca0004800000 */
[----:B------:R-:W-:Y:S02]  /*14b0*/  IMAD.IADD R5, R3, 0x1, -R4 ;  /* 0x0000000103057824 */ /* 0x000fe400078e0a04 */
[----:B------:R-:W-:Y:S02]  /*14c0*/  IMAD.IADD R3, R4, 0x1, -R3 ;  /* 0x0000000104037824 */ /* 0x000fe400078e0a03 */
[----:B------:R-:W-:Y:S02]  /*14d0*/  IMAD R15, R5, R7, R15 ;  /* 0x00000007050f7224 */ /* 0x000fe400078e020f */
[----:B------:R-:W-:-:S07]  /*14e0*/  IMAD R14, R3, R2, R14 ;  /* 0x00000002030e7224 */ /* 0x000fce00078e020e */
.L_x_17:
[----:B------:R-:W-:Y:S01]  /*14f0*/  BAR.SYNC.DEFER_BLOCKING 0x0 ;  /* 0x0000000000007b1d */ /* 0x000fe20000010000 */
[----:B------:R-:W-:Y:S01]  /*1500*/  UISETP.NE.AND UP1, UPT, UR8, 0x2, UPT ;  /* 0x000000020800788c */ /* 0x000fe2000bf25270 */
[----:B------:R-:W-:Y:S02]  /*1510*/  ISETP.NE.OR P5, PT, R0, 0x2, !P5 ;  /* 0x000000020000780c */ /* 0x000fe40006fa5670 */
[----:B------:R-:W-:-:S06]  /*1520*/  LOP3.LUT R2, R93, 0x1f, RZ, 0xc0, !PT ;  /* 0x0000001f5d027812 */ /* 0x000fcc00078ec0ff */
[----:B------:R-:W-:Y:S05]  /*1530*/  BRA.U UP1, `(.L_x_18) ;  /* 0x00000019010c7547 */ /* 0x000fea000b800000 */
[----:B------:R-:W1:Y:S01]  /*1540*/  LDCU UR13, c[0x0][0x38c] ;  /* 0x00007180ff0d77ac */ /* 0x000e620008000800 */
[----:B------:R-:W2:Y:S01]  /*1550*/  LDC R8, c[0x0][0x370] ;  /* 0x0000dc00ff087b82 */ /* 0x000ea20000000800 */
[----:B------:R-:W-:Y:S01]  /*1560*/  PLOP3.LUT P1, PT, PT, PT, UP2, 0x80, 0x8 ;  /* 0x000000000008781c */ /* 0x000fe20003f2f028 */
[----:B------:R-:W-:Y:S01]  /*1570*/  IMAD.MOV.U32 R17, RZ, RZ, 0x1 ;  /* 0x00000001ff117424 */ /* 0x000fe200078e00ff */
[----:B------:R-:W-:Y:S01]  /*1580*/  ISETP.EQ.OR P4, PT, R2, RZ, P5 ;  /* 0x000000ff0200720c */ /* 0x000fe20002f82670 */
[----:B------:R-:W-:Y:S01]  /*1590*/  IMAD.MOV.U32 R16, RZ, RZ, RZ ;  /* 0x000000ffff107224 */ /* 0x000fe200078e00ff */
[----:B------:R-:W-:Y:S02]  /*15a0*/  PLOP3.LUT P1, PT, P1, PT, PT, 0x8, 0x80 ;  /* 0x000000000080781c */ /* 0x000fe40000f2e170 */
[----:B------:R-:W-:Y:S01]  /*15b0*/  CS2R R12, SRZ ;  /* 0x00000000000c7805 */ /* 0x000fe2000001ff00 */
[----:B------:R-:W-:Y:S01]  /*15c0*/  IMAD.MOV.U32 R11, RZ, RZ, 0x1 ;  /* 0x00000001ff0b7424 */ /* 0x000fe200078e00ff */
[----:B------:R-:W4:Y:S01]  /*15d0*/  LDC R0, c[0x0][0x374] ;  /* 0x0000dd00ff007b82 */ /* 0x000f220000000800 */
[----:B------:R-:W2:Y:S01]  /*15e0*/  LDCU.64 UR22, c[0x0][0x348] ;  /* 0x00006900ff1677ac */ /* 0x000ea20008000a00 */
[----:B------:R-:W-:Y:S01]  /*15f0*/  UMOV UR6, URZ ;  /* 0x000000ff00067c82 */ /* 0x000fe20008000000 */
[----:B-1----:R-:W-:-:S04]  /*1600*/  UIADD3 UR5, UPT, UPT, UR13, 0x1f, URZ ;  /* 0x0000001f0d057890 */ /* 0x002fc8000fffe0ff */
[----:B------:R-:W-:-:S04]  /*1610*/  USHF.R.S32.HI UR4, URZ, 0x1f, UR5 ;  /* 0x0000001fff047899 */ /* 0x000fc80008011405 */
[----:B------:R-:W-:-:S04]  /*1620*/  ULEA.HI UR4, UR4, UR5, URZ, 0x5 ;  /* 0x0000000504047291 */ /* 0x000fc8000f8f28ff */
[----:B------:R-:W-:Y:S02]  /*1630*/  USHF.R.S32.HI UR15, URZ, 0x5, UR4 ;  /* 0x00000005ff0f7899 */ /* 0x000fe40008011404 */
[----:B------:R-:W-:Y:S02]  /*1640*/  UIADD3 UR4, UPT, UPT, UR13, -0x1, URZ ;  /* 0xffffffff0d047890 */ /* 0x000fe4000fffe0ff */
[----:B------:R-:W-:Y:S02]  /*1650*/  UISETP.LT.U32.AND UP0, UPT, UR15, 0x10, UPT ;  /* 0x000000100f00788c */ /* 0x000fe4000bf01070 */
[----:B------:R-:W-:Y:S02]  /*1660*/  UISETP.GE.U32.AND UP1, UPT, UR4, -0x3f, UPT ;  /* 0xffffffc10400788c */ /* 0x000fe4000bf26070 */
[----:B------:R-:W-:Y:S02]  /*1670*/  USEL UR14, UR15, 0x10, UP0 ;  /* 0x000000100f0e7887 */ /* 0x000fe40008000000 */
[----:B------:R-:W-:-:S02]  /*1680*/  UIADD3 UR13, UPT, UPT, UR13, 0x3e, URZ ;  /* 0x0000003e0d0d7890 */ /* 0x000fc4000fffe0ff */
[----:B------:R-:W-:Y:S02]  /*1690*/  UIADD3 UR5, UPT, UPT, UR14, -0x1, URZ ;  /* 0xffffffff0e057890 */ /* 0x000fe4000fffe0ff */
[----:B------:R-:W-:-:S03]  /*16a0*/  UIADD3 UR7, UPT, UPT, UR15, -UR14, URZ ;  /* 0x8000000e0f077290 */ /* 0x000fc6000fffe0ff */
[----:B------:R-:W-:-:S04]  /*16b0*/  @UP1 UIADD3 UR5, UPT, UPT, UR14, URZ, URZ ;  /* 0x000000ff0e051290 */ /* 0x000fc8000fffe0ff */
[----:B--2---:R-:W-:-:S12]  /*16c0*/  UIADD3 UR5, UPT, UPT, UR5, 0x1, URZ ;  /* 0x0000000105057890 */ /* 0x004fd8000fffe0ff */
.L_x_36:
[----:B------:R-:W-:Y:S01]  /*16d0*/  UISETP.NE.AND UP0, UPT, UR37, URZ, UPT ;  /* 0x000000ff2500728c */ /* 0x000fe2000bf05270 */
[----:B------:R-:W1:Y:S08]  /*16e0*/  S2UR UR37, SR_CgaCtaId ;  /* 0x00000000002579c3 */ /* 0x000e700000008800 */
[----:B------:R-:W-:Y:S05]  /*16f0*/  BRA.U UP0, `(.L_x_19) ;  /* 0x0000000100347547 */ /* 0x000fea000b800000 */
[----:B------:R-:W2:Y:S01]  /*1700*/  S2R R2, SR_CgaCtaId ;  /* 0x0000000000027919 */ /* 0x000ea20000008800 */
[----:B------:R-:W-:-:S04]  /*1710*/  MOV R3, 0x400 ;  /* 0x0000040000037802 */ /* 0x000fc80000000f00 */
[----:B--2---:R-:W-:Y:S02]  /*1720*/  LEA R2, R2, R3, 0x18 ;  /* 0x0000000302027211 */ /* 0x004fe400078ec0ff */
[----:B------:R-:W-:-:S03]  /*1730*/  SHF.L.U32 R3, R11, 0x1f, RZ ;  /* 0x0000001f0b037819 */ /* 0x000fc600000006ff */
[----:B------:R-:W-:-:S04]  /*1740*/  IMAD R2, R12, 0x8, R2 ;  /* 0x000000080c027824 */ /* 0x000fc800078e0202 */
[----:B------:R-:W2:Y:S02]  /*1750*/  SYNCS.PHASECHK.TRANS64.TRYWAIT P0, [R2+URZ+0x1b0], R3 ;  /* 0x0001b003020075a7 */ /* 0x000ea400080011ff */
[----:B--2---:R-:W-:Y:S05]  /*1760*/  @!P0 BRA `(.L_x_20) ;  /* 0x0000006400248947 */ /* 0x004fea0003800000 */
.L_x_128:
[----:B------:R-:W-:Y:S01]  /*1770*/  VIADD R12, R12, 0x1 ;  /* 0x000000010c0c7836 */ /* 0x000fe20000000000 */
[----:B------:R2:W-:Y:S04]  /*1780*/  SYNCS.ARRIVE.TRANS64.A1T0 RZ, [R2+URZ+0x1a0], RZ ;  /* 0x0001a0ff02ff79a7 */ /* 0x0005e800081000ff */
[----:B------:R-:W-:-:S04]  /*1790*/  ISETP.NE.AND P0, PT, R12, 0x2, PT ;  /* 0x000000020c00780c */ /* 0x000fc80003f05270 */
[----:B------:R-:W-:Y:S02]  /*17a0*/  SEL R12, R12, RZ, P0 ;  /* 0x000000ff0c0c7207 */ /* 0x000fe40000000000 */
[----:B--2---:R-:W-:-:S04]  /*17b0*/  SEL R2, RZ, 0x1, P0 ;  /* 0x00000001ff027807 */ /* 0x004fc80000000000 */
[----:B------:R-:W-:-:S07]  /*17c0*/  LOP3.LUT R11, R11, R2, RZ, 0x3c, !PT ;  /* 0x000000020b0b7212 */ /* 0x000fce00078e3cff */
.L_x_19:
[----:B------:R-:W-:Y:S01]  /*17d0*/  UMOV UR4, 0x400 ;  /* 0x0000040000047882 */ /* 0x000fe20000000000 */
[----:B------:R-:W-:Y:S01]  /*17e0*/  SHF.L.U32 R2, R17, 0x1f, RZ ;  /* 0x0000001f11027819 */ /* 0x000fe200000006ff */
[----:B-1----:R-:W-:Y:S01]  /*17f0*/  ULEA UR4, UR37, UR4, 0x18 ;  /* 0x0000000425047291 */ /* 0x002fe2000f8ec0ff */
[----:B------:R-:W-:Y:S01]  /*1800*/  R2UR UR35, R15 ;  /* 0x000000000f2372ca */ /* 0x000fe200000e0000 */
[----:B------:R-:W-:Y:S01]  /*1810*/  UISETP.GE.U32.AND UP0, UPT, UR13, 0x3f, UPT ;  /* 0x0000003f0d00788c */ /* 0x000fe2000bf06070 */
[----:B------:R-:W-:Y:S01]  /*1820*/  R2UR UR11, R14 ;  /* 0x000000000e0b72ca */ /* 0x000fe200000e0000 */
[----:B------:R-:W-:Y:S01]  /*1830*/  ULEA UR8, UR6, UR4, 0x3 ;  /* 0x0000000406087291 */ /* 0x000fe2000f8e18ff */
[----:B------:R-:W-:-:S08]  /*1840*/  UMOV UR24, URZ ;  /* 0x000000ff00187c82 */ /* 0x000fd00008000000 */
[----:B------:R1:W2:Y:S01]  /*1850*/  SYNCS.PHASECHK.TRANS64.TRYWAIT P0, [UR8+0x80], R2 ;  /* 0x00008002ff0075a7 */ /* 0x0002a20008001108 */
[----:B------:R-:W-:Y:S02]  /*1860*/  USHF.L.U32 UR35, UR35, 0x7, URZ ;  /* 0x0000000723237899 */ /* 0x000fe400080006ff */
[----:B------:R-:W-:Y:S01]  /*1870*/  USHF.L.U32 UR11, UR11, 0x6, URZ ;  /* 0x000000060b0b7899 */ /* 0x000fe200080006ff */
[----:B------:R-:W-:Y:S11]  /*1880*/  BRA.U !UP0, `(.L_x_21) ;  /* 0x0000000108a87547 */ /* 0x000ff6000b800000 */
[----:B------:R-:W-:Y:S01]  /*1890*/  UMOV UR16, URZ ;  /* 0x000000ff00107c82 */ /* 0x000fe20008000000 */
[----:B------:R-:W-:-:S05]  /*18a0*/  UMOV UR17, UR6 ;  /* 0x0000000600117c82 */ /* 0x000fca0008000000 */
.L_x_26:
[----:B-1----:R-:W-:Y:S01]  /*18b0*/  ULEA UR33, UR17, UR4, 0x3 ;  /* 0x0000000411217291 */ /* 0x002fe2000f8e18ff */
[----:B--2---:R-:W-:Y:S01]  /*18c0*/  @!P5 MOV R3, 0x3000 ;  /* 0x000030000003d802 */ /* 0x004fe20000000f00 */
[----:B--2---:R-:W-:Y:S10]  /*18d0*/  @P0 BRA `(.L_x_22) ;  /* 0x00000000000c0947 */ /* 0x004ff40003800000 */
[----:B------:R-:W-:-:S04]  /*18e0*/  SHF.L.U32 R4, R17, 0x1f, RZ ;  /* 0x0000001f11047819 */ /* 0x000fc800000006ff */
[----:B------:R-:W2:Y:S02]  /*18f0*/  SYNCS.PHASECHK.TRANS64.TRYWAIT P0, [UR33+0x80], R4 ;  /* 0x00008004ff0075a7 */ /* 0x000ea40008001121 */
[----:B--2---:R-:W-:Y:S05]  /*1900*/  @!P0 BRA `(.L_x_23) ;  /* 0x0000006000d08947 */ /* 0x004fea0003800000 */
.L_x_22:
[----:B------:R2:W-:Y:S01]  /*1910*/  @!P5 SYNCS.ARRIVE.TRANS64 RZ, [UR33], R3 ;  /* 0x00000003ffffd9a7 */ /* 0x0005e20008000021 */
[----:B------:R-:W-:Y:S04]  /*1920*/  BSSY.RECONVERGENT B0, `(.L_x_24) ;  /* 0x0000003000007945 */ /* 0x000fe80003800200 */
[----:B------:R-:W-:Y:S05]  /*1930*/  @P4 BRA `(.L_x_25) ;  /* 0x0000000000044947 */ /* 0x000fea0003800000 */
[----:B------:R-:W-:Y:S05]  /*1940*/  BPT.TRAP 0x1 ;  /* 0x000000040000795c */ /* 0x000fea0000300000 */
.L_x_25:
[----:B------:R-:W-:Y:S05]  /*1950*/  BSYNC.RECONVERGENT B0 ;  /* 0x0000000000007941 */ /* 0x000fea0003800200 */
.L_x_24:
[----:B------:R-:W-:Y:S02]  /*1960*/  UIADD3 UR6, UPT, UPT, UR17, 0x1, URZ ;  /* 0x0000000111067890 */ /* 0x000fe4000fffe0ff */
[----:B------:R-:W-:Y:S02]  /*1970*/  ULEA UR32, UR17, UR4, 0xd ;  /* 0x0000000411207291 */ /* 0x000fe4000f8e68ff */
[----:B------:R-:W-:Y:S02]  /*1980*/  UISETP.NE.AND UP0, UPT, UR6, 0x10, UPT ;  /* 0x000000100600788c */ /* 0x000fe4000bf05270 */
[----:B------:R-:W-:Y:S02]  /*1990*/  UIADD3 UR26, UP1, UPT, UR22, 0x80, URZ ;  /* 0x00000080161a7890 */ /* 0x000fe4000ff3e0ff */
[----:B------:R-:W-:Y:S02]  /*19a0*/  USEL UR9, URZ, 0x1, UP0 ;  /* 0x00000001ff097887 */ /* 0x000fe40008000000 */
[----:B------:R-:W-:-:S02]  /*19b0*/  USEL UR6, UR6, URZ, UP0 ;  /* 0x000000ff06067287 */ /* 0x000fc40008000000 */
[----:B------:R-:W-:Y:S02]  /*19c0*/  UIADD3 UR20, UP0, UPT, UR22, 0x180, URZ ;  /* 0x0000018016147890 */ /* 0x000fe4000ff1e0ff */
[----:B------:R-:W-:Y:S01]  /*19d0*/  ULEA UR8, UR6, UR4, 0x3 ;  /* 0x0000000406087291 */ /* 0x000fe2000f8e18ff */
[----:B------:R-:W-:Y:S01]  /*19e0*/  LOP3.LUT R17, R17, UR9, RZ, 0x3c, !PT ;  /* 0x0000000911117c12 */ /* 0x000fe2000f8e3cff */
[----:B------:R-:W-:Y:S02]  /*19f0*/  USHF.L.U32 UR34, UR16, 0x5, URZ ;  /* 0x0000000510227899 */ /* 0x000fe400080006ff */
[----:B------:R-:W-:Y:S01]  /*1a00*/  UIADD3.X UR27, UPT, UPT, URZ, UR23, URZ, UP1, !UPT ;  /* 0x00000017ff1b7290 */ /* 0x000fe20008ffe4ff */
[----:B-1----:R-:W-:Y:S01]  /*1a10*/  SHF.L.U32 R2, R17, 0x1f, RZ ;  /* 0x0000001f11027819 */ /* 0x002fe200000006ff */
[----:B------:R-:W-:Y:S02]  /*1a20*/  UIADD3 UR32, UPT, UPT, UR32, 0x6400, URZ ;  /* 0x0000640020207890 */ /* 0x000fe4000fffe0ff */
[----:B------:R-:W-:Y:S01]  /*1a30*/  UIADD3.X UR21, UPT, UPT, URZ, UR23, URZ, UP0, !UPT ;  /* 0x00000017ff157290 */ /* 0x000fe200087fe4ff */
[----:B------:R1:W1:Y:S01]  /*1a40*/  SYNCS.PHASECHK.TRANS64.TRYWAIT P0, [UR8+0x80], R2 ;  /* 0x00008002ff0075a7 */ /* 0x0002620008001108 */
[----:B------:R-:W-:Y:S01]  /*1a50*/  ULEA UR8, UR17, UR4, 0xc ;  /* 0x0000000411087291 */ /* 0x000fe2000f8e60ff */
[----:B------:R-:W-:Y:S01]  /*1a60*/  UMOV UR18, 0x0 ;  /* 0x0000000000127882 */ /* 0x000fe20000000000 */
[----:B------:R-:W-:-:S02]  /*1a70*/  UMOV UR19, 0x10000000 ;  /* 0x1000000000137882 */ /* 0x000fc40000000000 */
[----:B------:R-:W-:Y:S01]  /*1a80*/  UIADD3 UR8, UPT, UPT, UR8, 0x26400, URZ ;  /* 0x0002640008087890 */ /* 0x000fe2000fffe0ff */
[----:B------:R1:W-:Y:S01]  /*1a90*/  UTMALDG.3D [UR32], [UR26], desc[UR18] ;  /* 0x000012201a0075b4 */ /* 0x0003e20008011000 */
[----:B------:R-:W-:Y:S01]  /*1aa0*/  UMOV UR12, UR36 ;  /* 0x00000024000c7c82 */ /* 0x000fe20008000000 */
[----:B------:R-:W-:Y:S01]  /*1ab0*/  UMOV UR9, UR33 ;  /* 0x0000002100097c82 */ /* 0x000fe20008000000 */
[----:B------:R-:W-:Y:S01]  /*1ac0*/  UMOV UR10, UR34 ;  /* 0x00000022000a7c82 */ /* 0x000fe20008000000 */
[----:B------:R-:W-:Y:S01]  /*1ad0*/  UIADD3 UR16, UPT, UPT, UR16, 0x1, URZ ;  /* 0x0000000110107890 */ /* 0x000fe2000fffe0ff */
[----:B------:R-:W-:Y:S01]  /*1ae0*/  UMOV UR24, UR5 ;  /* 0x0000000500187c82 */ /* 0x000fe20008000000 */
[----:B------:R-:W-:Y:S02]  /*1af0*/  UMOV UR17, UR6 ;  /* 0x0000000600117c82 */ /* 0x000fe40008000000 */
[----:B------:R1:W-:Y:S01]  /*1b00*/  UTMALDG.3D [UR8], [UR20], desc[UR18] ;  /* 0x00001208140075b4 */ /* 0x0003e20008011000 */
[----:B------:R-:W-:-:S09]  /*1b10*/  UISETP.NE.AND UP0, UPT, UR16, UR5, UPT ;  /* 0x000000051000728c */ /* 0x000fd2000bf05270 */
[----:B------:R-:W-:Y:S05]  /*1b20*/  BRA.U UP0, `(.L_x_26) ;  /* 0xfffffffd00607547 */ /* 0x000fea000b83ffff */
.L_x_21:
[----:B-1----:R-:W-:Y:S01]  /*1b30*/  ULEA UR8, UR6, UR4, 0x3 ;  /* 0x0000000406087291 */ /* 0x002fe2000f8e18ff */
[----:B------:R-:W-:Y:S01]  /*1b40*/  SHF.L.U32 R2, R17, 0x1f, RZ ;  /* 0x0000001f11027819 */ /* 0x000fe200000006ff */
[----:B------:R-:W-:Y:S01]  /*1b50*/  @!P1 SYNCS.ARRIVE.TRANS64.A1T0 RZ, [UR4+0x138], RZ ;  /* 0x000138ffffff99a7 */ /* 0x000fe20008100004 */
[----:B------:R-:W-:-:S06]  /*1b60*/  UISETP.GT.AND UP0, UPT, UR15, UR14, UPT ;  /* 0x0000000e0f00728c */ /* 0x000fcc000bf04270 */
[----:B--2---:R1:W2:Y:S03]  /*1b70*/  SYNCS.PHASECHK.TRANS64.TRYWAIT P0, [UR8+0x80], R2 ;  /* 0x00008002ff0075a7 */ /* 0x0042a60008001108 */
[----:B------:R-:W-:Y:S05]  /*1b80*/  BRA.U !UP0, `(.L_x_27) ;  /* 0x0000000108ac7547 */ /* 0x000fea000b800000 */
[----:B------:R-:W-:Y:S01]  /*1b90*/  UIADD3 UR21, UPT, UPT, UR7, UR24, URZ ;  /* 0x0000001807157290 */ /* 0x000fe2000fffe0ff */
[----:B------:R-:W-:-:S11]  /*1ba0*/  UMOV UR25, UR6 ;  /* 0x0000000600197c82 */ /* 0x000fd60008000000 */
.L_x_32:
[----:B-1----:R-:W-:Y:S01]  /*1bb0*/  ULEA UR17, UR25, UR4, 0x3 ;  /* 0x0000000419117291 */ /* 0x002fe2000f8e18ff */
[----:B--2---:R-:W-:Y:S01]  /*1bc0*/  @!P5 MOV R3, 0x3000 ;  /* 0x000030000003d802 */ /* 0x004fe20000000f00 */
[----:B--2---:R-:W-:Y:S10]  /*1bd0*/  @P0 BRA `(.L_x_28) ;  /* 0x00000000000c0947 */ /* 0x004ff40003800000 */
[----:B------:R-:W-:-:S04]  /*1be0*/  SHF.L.U32 R4, R17, 0x1f, RZ ;  /* 0x0000001f11047819 */ /* 0x000fc800000006ff */
[----:B------:R-:W2:Y:S02]  /*1bf0*/  SYNCS.PHASECHK.TRANS64.TRYWAIT P0, [UR17+0x80], R4 ;  /* 0x00008004ff0075a7 */ /* 0x000ea40008001111 */
[----:B--2---:R-:W-:Y:S05]  /*1c00*/  @!P0 BRA `(.L_x_29) ;  /* 0x0000006000288947 */ /* 0x004fea0003800000 */
.L_x_28:
[----:B------:R2:W-:Y:S01]  /*1c10*/  @!P5 SYNCS.ARRIVE.TRANS64 RZ, [UR17], R3 ;  /* 0x00000003ffffd9a7 */ /* 0x0005e20008000011 */
[----:B------:R-:W-:Y:S04]  /*1c20*/  BSSY.RECONVERGENT B0, `(.L_x_30) ;  /* 0x0000003000007945 */ /* 0x000fe80003800200 */
[----:B------:R-:W-:Y:S05]  /*1c30*/  @P4 BRA `(.L_x_31) ;  /* 0x0000000000044947 */ /* 0x000fea0003800000 */
[----:B------:R-:W-:Y:S05]  /*1c40*/  BPT.TRAP 0x1 ;  /* 0x000000040000795c */ /* 0x000fea0000300000 */
.L_x_31:
[----:B------:R-:W-:Y:S05]  /*1c50*/  BSYNC.RECONVERGENT B0 ;  /* 0x0000000000007941 */ /* 0x000fea0003800200 */
.L_x_30:
        /* <DEDUP_REMOVED lines=10> */
[----:B------:R-:W-:Y:S01]  /*1d00*/  UIADD3 UR16, UPT, UPT, UR16, 0x6400, URZ ;  /* 0x0000640010107890 */ /* 0x000fe2000fffe0ff */
[----:B-1----:R-:W-:Y:S01]  /*1d10*/  SHF.L.U32 R2, R17, 0x1f, RZ ;  /* 0x0000001f11027819 */ /* 0x002fe200000006ff */
[----:B------:R-:W-:Y:S02]  /*1d20*/  UIADD3.X UR31, UPT, UPT, URZ, UR23, URZ, UP1, !UPT ;  /* 0x00000017ff1f7290 */ /* 0x000fe40008ffe4ff */
[----:B------:R-:W-:Y:S01]  /*1d30*/  UIADD3.X UR29, UPT, UPT, URZ, UR23, URZ, UP0, !UPT ;  /* 0x00000017ff1d7290 */ /* 0x000fe200087fe4ff */
[----:B------:R1:W1:Y:S01]  /*1d40*/  SYNCS.PHASECHK.TRANS64.TRYWAIT P0, [UR8+0x80], R2 ;  /* 0x00008002ff0075a7 */ /* 0x0002620008001108 */
[----:B------:R-:W-:Y:S01]  /*1d50*/  ULEA UR8, UR25, UR4, 0xc ;  /* 0x0000000419087291 */ /* 0x000fe2000f8e60ff */
[----:B------:R-:W-:Y:S01]  /*1d60*/  UMOV UR26, 0x0 ;  /* 0x00000000001a7882 */ /* 0x000fe20000000000 */
[----:B------:R-:W-:-:S02]  /*1d70*/  UMOV UR27, 0x10000000 ;  /* 0x10000000001b7882 */ /* 0x000fc40000000000 */
[----:B------:R-:W-:Y:S01]  /*1d80*/  UIADD3 UR8, UPT, UPT, UR8, 0x26400, URZ ;  /* 0x0002640008087890 */ /* 0x000fe2000fffe0ff */
[----:B------:R-:W-:Y:S01]  /*1d90*/  UMOV UR19, UR35 ;  /* 0x0000002300137c82 */ /* 0x000fe20008000000 */
[----:B------:R-:W-:Y:S01]  /*1da0*/  UMOV UR20, UR36 ;  /* 0x0000002400147c82 */ /* 0x000fe20008000000 */
[----:B------:R-:W-:Y:S01]  /*1db0*/  UMOV UR12, UR36 ;  /* 0x00000024000c7c82 */ /* 0x000fe20008000000 */
[----:B------:R-:W-:Y:S01]  /*1dc0*/  UMOV UR9, UR17 ;  /* 0x0000001100097c82 */ /* 0x000fe20008000000 */
[----:B------:R-:W-:Y:S01]  /*1dd0*/  UMOV UR10, UR18 ;  /* 0x00000012000a7c82 */ /* 0x000fe20008000000 */
[----:B------:R1:W-:Y:S01]  /*1de0*/  UTMALDG.3D [UR16], [UR30], desc[UR26] ;  /* 0x00001a101e0075b4 */ /* 0x0003e20008011000 */
[----:B------:R-:W-:Y:S01]  /*1df0*/  UIADD3 UR24, UPT, UPT, UR24, 0x1, URZ ;  /* 0x0000000118187890 */ /* 0x000fe2000fffe0ff */
[----:B------:R-:W-:-:S03]  /*1e00*/  UMOV UR25, UR6 ;  /* 0x0000000600197c82 */ /* 0x000fc60008000000 */
[----:B------:R-:W-:Y:S01]  /*1e10*/  UISETP.NE.AND UP0, UPT, UR24, UR21, UPT ;  /* 0x000000151800728c */ /* 0x000fe2000bf05270 */
[----:B------:R1:W-:Y:S08]  /*1e20*/  UTMALDG.3D [UR8], [UR28], desc[UR26] ;  /* 0x00001a081c0075b4 */ /* 0x0003f00008011000 */
[----:B------:R-:W-:Y:S05]  /*1e30*/  BRA.U UP0, `(.L_x_32) ;  /* 0xfffffffd005c7547 */ /* 0x000fea000b83ffff */
.L_x_27:
[C---:B-1----:R-:W-:Y:S01]  /*1e40*/  LEA R2, R16.reuse, UR4, 0x3 ;  /* 0x0000000410027c11 */ /* 0x042fe2000f8e18ff */
[----:B------:R-:W-:Y:S01]  /*1e50*/  NOP ;  /* 0x0000000000007918 */ /* 0x000fe20000000000 */
[----:B--2---:R-:W-:Y:S02]  /*1e60*/  SHF.L.U32 R3, R13, 0x1f, RZ ;  /* 0x0000001f0d037819 */ /* 0x004fe400000006ff */
[----:B------:R-:W-:Y:S02]  /*1e70*/  LEA R4, R16, UR4, 0x4 ;  /* 0x0000000410047c11 */ /* 0x000fe4000f8e20ff */
[----:B------:R-:W1:Y:S02]  /*1e80*/  SYNCS.PHASECHK.TRANS64.TRYWAIT P0, [R2+URZ+0x140], R3 ;  /* 0x00014003020075a7 */ /* 0x000e6400080011ff */
[----:B-1----:R-:W-:Y:S05]  /*1e90*/  @!P0 BRA `(.L_x_33) ;  /* 0x0000005c009c8947 */ /* 0x002fea0003800000 */
.L_x_131:
[----:B------:R-:W2:Y:S01]  /*1ea0*/  LDS.128 R4, [R4+0x1d0] ;  /* 0x0001d00004047984 */ /* 0x000ea20000000c00 */
[----:B---3--:R-:W-:Y:S01]  /*1eb0*/  ISETP.GE.AND P0, PT, R40, 0x1, PT ;  /* 0x000000012800780c */ /* 0x008fe20003f06270 */
[----:B-1----:R-:W-:Y:S01]  /*1ec0*/  VIADD R2, R2, 0x150 ;  /* 0x0000015002027836 */ /* 0x002fe20000000000 */
[----:B------:R-:W-:Y:S01]  /*1ed0*/  @!PT LDS RZ, [RZ] ;  /* 0x00000000fffff984 */ /* 0x000fe20000000800 */
[----:B------:R-:W-:Y:S01]  /*1ee0*/  @!PT LDS RZ, [RZ] ;  /* 0x00000000fffff984 */ /* 0x000fe20000000800 */
[----:B------:R-:W-:Y:S01]  /*1ef0*/  @!PT LDS RZ, [RZ] ;  /* 0x00000000fffff984 */ /* 0x000fe20000000800 */
[----:B------:R-:W-:Y:S01]  /*1f00*/  @!PT LDS RZ, [RZ] ;  /* 0x00000000fffff984 */ /* 0x000fe20000000800 */
[----:B------:R1:W-:Y:S06]  /*1f10*/  MEMBAR.ALL.CTA ;  /* 0x0000000000007992 */ /* 0x0003ec0000008000 */
[----:B-1----:R-:W1:Y:S01]  /*1f20*/  FENCE.VIEW.ASYNC.S ;  /* 0x00000000000073c6 */ /* 0x002e620000000000 */
[----:B------:R-:W-:-:S04]  /*1f30*/  PRMT R2, RZ, 0x654, R2 ;  /* 0x00000654ff027816 */ /* 0x000fc80000000002 */
[----:B-1----:R1:W-:Y:S01]  /*1f40*/  SYNCS.ARRIVE.TRANS64.RED.A1T0 RZ, [R2+URZ], RZ ;  /* 0x000000ff02ff79a7 */ /* 0x0023e200081004ff */
[----:B--2---:R-:W-:-:S13]  /*1f50*/  LOP3.LUT P2, RZ, R6, 0x1, RZ, 0xc0, !PT ;  /* 0x0000000106ff7812 */ /* 0x004fda000784c0ff */
[----:B------:R-:W-:Y:S01]  /*1f60*/  @P2 SHF.R.U32.HI R3, RZ, 0x10, R5 ;  /* 0x00000010ff032819 */ /* 0x000fe20000011605 */
[----:B------:R-:W-:Y:S01]  /*1f70*/  VOTEU.ANY UP0, P2 ;  /* 0x0000000000ff7886 */ /* 0x000fe20001000100 */
[----:B------:R-:W-:Y:S02]  /*1f80*/  @P2 MOV R10, R4 ;  /* 0x00000004000a2202 */ /* 0x000fe40000000f00 */
[----:B------:R-:W-:Y:S02]  /*1f90*/  @P2 R2UR.BROADCAST UR8, R3 ;  /* 0x00000000030822ca */ /* 0x000fe400008e0000 */
[----:B------:R-:W-:-:S11]  /*1fa0*/  @P2 LOP3.LUT R9, R5, 0xffff, RZ, 0xc0, !PT ;  /* 0x0000ffff05092812 */ /* 0x000fd600078ec0ff */
[----:B------:R-:W-:Y:S01]  /*1fb0*/  @UP0 UMOV UR36, UR8 ;  /* 0x0000000800240c82 */ /* 0x000fe20008000000 */
[----:B-1----:R-:W-:Y:S05]  /*1fc0*/  @!P0 BRA `(.L_x_34) ;  /* 0x0000000000b88947 */ /* 0x002fea0003800000 */
[----:B------:R-:W4:Y:S01]  /*1fd0*/  LDC.64 R4, c[0x0][0xb18] ;  /* 0x0002c600ff047b82 */ /* 0x000f220000000a00 */
[----:B------:R-:W-:-:S07]  /*1fe0*/  ISETP.NE.AND P3, PT, R40, 0x1, PT ;  /* 0x000000012800780c */ /* 0x000fce0003f65270 */
[----:B------:R-:W1:Y:S08]  /*1ff0*/  LDC.64 R6, c[0x0][0xb10] ;  /* 0x0002c400ff067b82 */ /* 0x000e700000000a00 */
[----:B------:R-:W2:Y:S08]  /*2000*/  LDC R14, c[0x0][0xb20] ;  /* 0x0002c800ff0e7b82 */ /* 0x000eb00000000800 */
[----:B------:R-:W3:Y:S01]  /*2010*/  LDC R15, c[0x0][0xb0c] ;  /* 0x0002c300ff0f7b82 */ /* 0x000ee20000000800 */
[----:B----4-:R-:W-:Y:S01]  /*2020*/  IMAD.HI.U32 R19, R0, R5, RZ ;  /* 0x0000000500137227 */ /* 0x010fe200078e00ff */
[----:B------:R-:W-:-:S03]  /*2030*/  ISETP.NE.AND P0, PT, R4, 0x1, PT ;  /* 0x000000010400780c */ /* 0x000fc60003f05270 */
[----:B------:R-:W-:-:S03]  /*2040*/  IMAD.HI.U32 R5, R9, R5, RZ ;  /* 0x0000000509057227 */ /* 0x000fc600078e00ff */
[----:B------:R-:W4:Y:S01]  /*2050*/  LDC.64 R2, c[0x0][0xb28] ;  /* 0x0002ca00ff027b82 */ /* 0x000f220000000a00 */
[----:B-1----:R-:W-:-:S04]  /*2060*/  IMAD.HI.U32 R20, R8, R6, RZ ;  /* 0x0000000608147227 */ /* 0x002fc800078e00ff */
[----:B------:R-:W-:Y:S01]  /*2070*/  IMAD.HI.U32 R21, R10, R6, RZ ;  /* 0x000000060a157227 */ /* 0x000fe200078e00ff */
[----:B------:R-:W-:Y:S02]  /*2080*/  SHF.R.U32.HI R20, RZ, R7, R20 ;  /* 0x00000007ff147219 */ /* 0x000fe40000011614 */
[-C--:B--2---:R-:W-:Y:S02]  /*2090*/  SHF.R.U32.HI R19, RZ, R14.reuse, R19 ;  /* 0x0000000eff137219 */ /* 0x084fe40000011613 */
[----:B------:R-:W-:Y:S02]  /*20a0*/  SHF.R.U32.HI R5, RZ, R14, R5 ;  /* 0x0000000eff057219 */ /* 0x000fe40000011605 */
[----:B------:R-:W-:Y:S02]  /*20b0*/  SEL R19, R0, R19, !P0 ;  /* 0x0000001300137207 */ /* 0x000fe40004000000 */
[----:B------:R-:W-:Y:S02]  /*20c0*/  SHF.R.U32.HI R21, RZ, R7, R21 ;  /* 0x00000007ff157219 */ /* 0x000fe40000011615 */
[----:B---3--:R-:W-:-:S02]  /*20d0*/  ISETP.NE.AND P1, PT, R15, 0x1, PT ;  /* 0x000000010f00780c */ /* 0x008fc40003f25270 */
[----:B------:R-:W-:Y:S02]  /*20e0*/  SEL R5, R9, R5, !P0 ;  /* 0x0000000509057207 */ /* 0x000fe40004000000 */
[----:B------:R-:W-:Y:S02]  /*20f0*/  SEL R20, R8, R20, !P1 ;  /* 0x0000001408147207 */ /* 0x000fe40004800000 */
[----:B------:R-:W-:Y:S01]  /*2100*/  SEL R21, R10, R21, !P1 ;  /* 0x000000150a157207 */ /* 0x000fe20004800000 */
[----:B----4-:R-:W-:-:S04]  /*2110*/  IMAD.HI.U32 R18, R19, R2, RZ ;  /* 0x0000000213127227 */ /* 0x010fc800078e00ff */
        /* <DEDUP_REMOVED lines=10> */
[----:B------:R-:W-:-:S04]  /*21c0*/  @!P0 IMAD.HI.U32 R7, R21, R2, RZ ;  /* 0x0000000215078227 */ /* 0x000fc800078e00ff */
[----:B------:R-:W-:Y:S01]  /*21d0*/  IMAD.MOV R2, RZ, RZ, -R6 ;  /* 0x000000ffff027224 */ /* 0x000fe200078e0a06 */
[----:B------:R-:W-:Y:S02]  /*21e0*/  @!P0 SHF.R.U32.HI R3, RZ, R3, R7 ;  /* 0x00000003ff038219 */ /* 0x000fe40000011607 */
[----:B------:R-:W-:Y:S01]  /*21f0*/  IADD3 R7, PT, PT, -R5, RZ, RZ ;  /* 0x000000ff05077210 */ /* 0x000fe20007ffe1ff */
[----:B------:R-:W-:Y:S01]  /*2200*/  IMAD R2, R40, R2, R5 ;  /* 0x0000000228027224 */ /* 0x000fe200078e0205 */
        /* <DEDUP_REMOVED lines=10> */
.L_x_34:
[----:B------:R-:W1:Y:S02]  /*22b0*/  LDCU UR8, c[0x0][0xb30] ;  /* 0x00016600ff0877ac */ /* 0x000e640008000800 */
[----:B-1----:R-:W-:-:S09]  /*22c0*/  UISETP.NE.AND UP0, UPT, UR8, 0x1, UPT ;  /* 0x000000010800788c */ /* 0x002fd2000bf05270 */
[----:B------:R-:W-:Y:S05]  /*22d0*/  BRA.U UP0, `(.L_x_35) ;  /* 0x0000000100407547 */ /* 0x000fea000b800000 */
[----:B------:R-:W1:Y:S08]  /*22e0*/  LDC.64 R4, c[0x0][0xb10] ;  /* 0x0002c400ff047b82 */ /* 0x000e700000000a00 */
[----:B------:R-:W2:Y:S08]  /*22f0*/  LDC.64 R2, c[0x0][0xb18] ;  /* 0x0002c600ff027b82 */ /* 0x000eb00000000a00 */
[----:B------:R-:W3:Y:S08]  /*2300*/  LDC R6, c[0x0][0xb20] ;  /* 0x0002c800ff067b82 */ /* 0x000ef00000000800 */
[----:B------:R-:W4:Y:S01]  /*2310*/  LDC R7, c[0x0][0xb0c] ;  /* 0x0002c300ff077b82 */ /* 0x000f220000000800 */
[----:B-1----:R-:W-:-:S05]  /*2320*/  IMAD.HI.U32 R4, R10, R4, RZ ;  /* 0x000000040a047227 */ /* 0x002fca00078e00ff */
[----:B------:R-:W-:Y:S01]  /*2330*/  SHF.R.U32.HI R4, RZ, R5, R4 ;  /* 0x00000005ff047219 */ /* 0x000fe20000011604 */
[----:B--2---:R-:W-:Y:S01]  /*2340*/  IMAD.HI.U32 R3, R9, R3, RZ ;  /* 0x0000000309037227 */ /* 0x004fe200078e00ff */
[----:B------:R-:W-:-:S04]  /*2350*/  ISETP.NE.AND P0, PT, R2, 0x1, PT ;  /* 0x000000010200780c */ /* 0x000fc80003f05270 */
[----:B---3--:R-:W-:-:S04]  /*2360*/  SHF.R.U32.HI R3, RZ, R6, R3 ;  /* 0x00000006ff037219 */ /* 0x008fc80000011603 */
[----:B------:R-:W-:Y:S02]  /*2370*/  SEL R3, R9, R3, !P0 ;  /* 0x0000000309037207 */ /* 0x000fe40004000000 */
[----:B----4-:R-:W-:-:S04]  /*2380*/  ISETP.NE.AND P1, PT, R7, 0x1, PT ;  /* 0x000000010700780c */ /* 0x010fc80003f25270 */
[----:B------:R-:W-:-:S05]  /*2390*/  SEL R4, R10, R4, !P1 ;  /* 0x000000040a047207 */ /* 0x000fca0004800000 */
[----:B------:R-:W-:Y:S02]  /*23a0*/  IMAD.IADD R5, R3, 0x1, -R4 ;  /* 0x0000000103057824 */ /* 0x000fe400078e0a04 */
[----:B------:R-:W-:Y:S02]  /*23b0*/  IMAD.IADD R3, R4, 0x1, -R3 ;  /* 0x0000000104037824 */ /* 0x000fe400078e0a03 */
[----:B------:R-:W-:Y:S02]  /*23c0*/  IMAD R10, R5, R7, R10 ;  /* 0x00000007050a7224 */ /* 0x000fe400078e020a */
[----:B------:R-:W-:-:S07]  /*23d0*/  IMAD R9, R3, R2, R9 ;  /* 0x0000000203097224 */ /* 0x000fce00078e0209 */
.L_x_35:
[----:B------:R-:W-:Y:S01]  /*23e0*/  VIADD R16, R16, 0x1 ;  /* 0x0000000110107836 */ /* 0x000fe20000000000 */
[----:B------:R-:W-:Y:S01]  /*23f0*/  PLOP3.LUT P1, PT, PT, PT, PT, 0x80, 0x8 ;  /* 0x000000000008781c */ /* 0x000fe20003f2f070 */
[----:B------:R-:W-:Y:S02]  /*2400*/  IMAD.IADD R15, R10, 0x1, R87 ;  /* 0x000000010a0f7824 */ /* 0x000fe400078e0257 */
[----:B------:R-:W-:Y:S01]  /*2410*/  IMAD.IADD R14, R9, 0x1, R86 ;  /* 0x00000001090e7824 */ /* 0x000fe200078e0256 */
[----:B------:R-:W-:-:S04]  /*2420*/  ISETP.NE.AND P0, PT, R16, 0x2, PT ;  /* 0x000000021000780c */ /* 0x000fc80003f05270 */
[----:B------:R-:W-:Y:S02]  /*2430*/  SEL R2, RZ, 0x1, P0 ;  /* 0x00000001ff027807 */ /* 0x000fe40000000000 */
[----:B------:R-:W-:Y:S02]  /*2440*/  SEL R16, R16, RZ, P0 ;  /* 0x000000ff10107207 */ /* 0x000fe40000000000 */
[----:B------:R-:W-:Y:S01]  /*2450*/  LOP3.LUT R13, R13, R2, RZ, 0x3c, !PT ;  /* 0x000000020d0d7212 */ /* 0x000fe200078e3cff */
[----:B------:R-:W-:Y:S06]  /*2460*/  @P2 BRA `(.L_x_36) ;  /* 0xfffffff000982947 */ /* 0x000fec000383ffff */
[----:B------:R-:W-:Y:S01]  /*2470*/  UIADD3 UR4, UPT, UPT, UR4, 0x80, URZ ;  /* 0x0000008004047890 */ /* 0x000fe2000fffe0ff */
[----:B------:R-:W-:-:S03]  /*2480*/  SHF.L.U32 R2, R17, 0x1f, RZ ;  /* 0x0000001f11027819 */ /* 0x000fc600000006ff */
[----:B------:R-:W-:-:S09]  /*2490*/  ULEA UR5, UR6, UR4, 0x3 ;  /* 0x0000000406057291 */ /* 0x000fd2000f8e18ff */
[----:B------:R-:W1:Y:S02]  /*24a0*/  SYNCS.PHASECHK.TRANS64.TRYWAIT P0, [UR5], R2 ;  /* 0x00000002ff0075a7 */ /* 0x000e640008001105 */
[----:B-1----:R-:W-:Y:S05]  /*24b0*/  @!P0 BRA `(.L_x_37) ;  /* 0x0000005800288947 */ /* 0x002fea0003800000 */
.L_x_133:
[----:B------:R-:W-:-:S04]  /*24c0*/  UIADD3 UR6, UPT, UPT, UR6, 0x1, URZ ;  /* 0x0000000106067890 */ /* 0x000fc8000fffe0ff */
[----:B------:R-:W-:-:S04]  /*24d0*/  UISETP.NE.AND UP0, UPT, UR6, 0x10, UPT ;  /* 0x000000100600788c */ /* 0x000fc8000bf05270 */
[----:B------:R-:W-:Y:S02]  /*24e0*/  USEL UR7, URZ, 0x1, UP0 ;  /* 0x00000001ff077887 */ /* 0x000fe40008000000 */
[----:B------:R-:W-:-:S04]  /*24f0*/  USEL UR6, UR6, URZ, UP0 ;  /* 0x000000ff06067287 */ /* 0x000fc80008000000 */
[----:B------:R-:W-:Y:S01]  /*2500*/  ULEA UR5, UR6, UR4, 0x3 ;  /* 0x0000000406057291 */ /* 0x000fe2000f8e18ff */
[----:B-1----:R-:W-:-:S04]  /*2510*/  LOP3.LUT R2, R17, UR7, RZ, 0x3c, !PT ;  /* 0x0000000711027c12 */ /* 0x002fc8000f8e3cff */
[----:B------:R-:W-:-:S04]  /*2520*/  SHF.L.U32 R3, R2, 0x1f, RZ ;  /* 0x0000001f02037819 */ /* 0x000fc800000006ff */
[----:B------:R-:W1:Y:S02]  /*2530*/  SYNCS.PHASECHK.TRANS64.TRYWAIT P0, [UR5], R3 ;  /* 0x00000003ff0075a7 */ /* 0x000e640008001105 */
[----:B-1----:R-:W-:Y:S05]  /*2540*/  @!P0 BRA `(.L_x_38) ;  /* 0x00000058001c8947 */ /* 0x002fea0003800000 */
.L_x_135:
[----:B------:R-:W-:-:S04]  /*2550*/  UIADD3 UR6, UPT, UPT, UR6, 0x1, URZ ;  /* 0x0000000106067890 */ /* 0x000fc8000fffe0ff */
[----:B------:R-:W-:-:S04]  /*2560*/  UISETP.NE.AND UP0, UPT, UR6, 0x10, UPT ;  /* 0x000000100600788c */ /* 0x000fc8000bf05270 */
[----:B------:R-:W-:Y:S02]  /*2570*/  USEL UR7, URZ, 0x1, UP0 ;  /* 0x00000001ff077887 */ /* 0x000fe40008000000 */
[----:B------:R-:W-:-:S04]  /*2580*/  USEL UR6, UR6, URZ, UP0 ;  /* 0x000000ff06067287 */ /* 0x000fc80008000000 */
[----:B------:R-:W-:Y:S01]  /*2590*/  ULEA UR5, UR6, UR4, 0x3 ;  /* 0x0000000406057291 */ /* 0x000fe2000f8e18ff */
[----:B------:R-:W-:-:S04]  /*25a0*/  LOP3.LUT R2, R2, UR7, RZ, 0x3c, !PT ;  /* 0x0000000702027c12 */ /* 0x000fc8000f8e3cff */
[----:B-1----:R-:W-:-:S04]  /*25b0*/  SHF.L.U32 R3, R2, 0x1f, RZ ;  /* 0x0000001f02037819 */ /* 0x002fc800000006ff */
[----:B------:R-:W1:Y:S02]  /*25c0*/  SYNCS.PHASECHK.TRANS64.TRYWAIT P0, [UR5], R3 ;  /* 0x00000003ff0075a7 */ /* 0x000e640008001105 */
[----:B-1----:R-:W-:Y:S05]  /*25d0*/  @!P0 BRA `(.L_x_39) ;  /* 0x0000005800108947 */ /* 0x002fea0003800000 */
.L_x_137:
        /* <DEDUP_REMOVED lines=9> */
.L_x_139:
        /* <DEDUP_REMOVED lines=9> */
.L_x_141:
        /* <DEDUP_REMOVED lines=9> */
.L_x_143:
        /* <DEDUP_REMOVED lines=9> */
.L_x_145:
        /* <DEDUP_REMOVED lines=9> */
.L_x_147:
        /* <DEDUP_REMOVED lines=9> */
.L_x_149:
        /* <DEDUP_REMOVED lines=9> */
.L_x_151:
        /* <DEDUP_REMOVED lines=9> */
.L_x_153:
        /* <DEDUP_REMOVED lines=9> */
.L_x_155:
        /* <DEDUP_REMOVED lines=9> */
.L_x_157:
        /* <DEDUP_REMOVED lines=9> */
.L_x_159:
        /* <DEDUP_REMOVED lines=9> */
.L_x_161:
[----:B------:R-:W-:-:S04]  /*2ca0*/  UIADD3 UR6, UPT, UPT, UR6, 0x1, URZ ;  /* 0x0000000106067890 */ /* 0x000fc8000fffe0ff */
[----:B------:R-:W-:-:S04]  /*2cb0*/  UISETP.NE.AND UP0, UPT, UR6, 0x10, UPT ;  /* 0x000000100600788c */ /* 0x000fc8000bf05270 */
[----:B------:R-:W-:Y:S02]  /*2cc0*/  USEL UR5, URZ, 0x1, UP0 ;  /* 0x00000001ff057887 */ /* 0x000fe40008000000 */
[----:B------:R-:W-:-:S04]  /*2cd0*/  USEL UR6, UR6, URZ, UP0 ;  /* 0x000000ff06067287 */ /* 0x000fc80008000000 */
[----:B------:R-:W-:Y:S01]  /*2ce0*/  ULEA UR6, UR6, UR4, 0x3 ;  /* 0x0000000406067291 */ /* 0x000fe2000f8e18ff */
[----:B------:R-:W-:-:S04]  /*2cf0*/  LOP3.LUT R2, R2, UR5, RZ, 0x3c, !PT ;  /* 0x0000000502027c12 */ /* 0x000fc8000f8e3cff */
[----:B------:R-:W-:Y:S01]  /*2d00*/  SHF.L.U32 R2, R2, 0x1f, RZ ;  /* 0x0000001f02027819 */ /* 0x000fe200000006ff */
[----:B-1--4-:R-:W-:-:S07]  /*2d10*/  IMAD.U32 R0, RZ, RZ, UR6 ;  /* 0x00000006ff007e24 */ /* 0x012fce000f8e00ff */
.L_x_52:
[----:B-1----:R1:W2:Y:S02]  /*2d20*/  SYNCS.PHASECHK.TRANS64.TRYWAIT P0, [R0+URZ], R2 ;  /* 0x00000002000075a7 */ /* 0x0022a400080011ff */
[----:B--2---:R-:W-:Y:S05]  /*2d30*/  @!P0 NANOSLEEP.SYNCS 0x989680 ;  /* 0x009896800000895d */ /* 0x004fea0003900000 */
[----:B------:R-:W2:Y:S02]  /*2d40*/  @!P0 SYNCS.PHASECHK.TRANS64 P0, [R0+URZ], R2 ;  /* 0x00000002000085a7 */ /* 0x000ea400080010ff */
[----:B--2---:R-:W-:Y:S05]  /*2d50*/  @P0 EXIT ;  /* 0x000000000000094d */ /* 0x004fea0003800000 */
[----:B------:R-:W-:Y:S05]  /*2d60*/  BRA `(.L_x_52) ;  /* 0xfffffffc00ec7947 */ /* 0x000fea000383ffff */
.L_x_18:
[----:B------:R-:W-:-:S04]  /*2d70*/  UISETP.NE.AND UP1, UPT, UR37, URZ, UPT ;  /* 0x000000ff2500728c */ /* 0x000fc8000bf25270 */
[----:B------:R-:W-:-:S09]  /*2d80*/  UISETP.NE.OR UP1, UPT, UR8, 0x1, UP1 ;  /* 0x000000010800788c */ /* 0x000fd20008f25670 */
[----:B------:R-:W-:Y:S05]  /*2d90*/  BRA.U UP1, `(.L_x_53) ;  /* 0x0000000501487547 */ /* 0x000fea000b800000 */
[----:B------:R-:W-:Y:S01]  /*2da0*/  ISETP.NE.AND P2, PT, R2, RZ, PT ;  /* 0x000000ff0200720c */ /* 0x000fe20003f45270 */
[----:B------:R-:W-:Y:S01]  /*2db0*/  IMAD.MOV.U32 R12, RZ, RZ, 0x1 ;  /* 0x00000001ff0c7424 */ /* 0x000fe200078e00ff */
[----:B------:R-:W-:Y:S02]  /*2dc0*/  CS2R R10, SRZ ;  /* 0x00000000000a7805 */ /* 0x000fe4000001ff00 */
[----:B------:R-:W-:Y:S01]  /*2dd0*/  CS2R R8, SRZ ;  /* 0x0000000000087805 */ /* 0x000fe2000001ff00 */
[----:B------:R-:W-:Y:S01]  /*2de0*/  UMOV UR4, 0x400 ;  /* 0x0000040000047882 */ /* 0x000fe20000000000 */
[----:B------:R-:W-:Y:S01]  /*2df0*/  UMOV UR6, URZ ;  /* 0x000000ff00067c82 */ /* 0x000fe20008000000 */
[----:B------:R-:W-:-:S12]  /*2e00*/  ULEA UR37, UR37, UR4, 0x18 ;  /* 0x0000000425257291 */ /* 0x000fd8000f8ec0ff */
.L_x_57:
[----:B------:R-:W-:Y:S02]  /*2e10*/  LEA R0, R8, UR37, 0x3 ;  /* 0x0000002508007c11 */ /* 0x000fe4000f8e18ff */
[----:B------:R-:W-:-:S03]  /*2e20*/  SHF.L.U32 R4, R9, 0x1f, RZ ;  /* 0x0000001f09047819 */ /* 0x000fc600000006ff */
[----:B------:R-:W-:Y:S01]  /*2e30*/  VIADD R5, R0, 0x1b0 ;  /* 0x000001b000057836 */ /* 0x000fe20000000000 */
[----:B------:R-:W1:Y:S02]  /*2e40*/  SYNCS.PHASECHK.TRANS64.TRYWAIT P0, [R0+URZ+0x1a0], R4 ;  /* 0x0001a004000075a7 */ /* 0x000e6400080011ff */
[----:B-1----:R-:W-:Y:S05]  /*2e50*/  @!P0 BRA `(.L_x_54) ;  /* 0x0000005400288947 */ /* 0x002fea0003800000 */
.L_x_162:
[----:B------:R-:W-:Y:S01]  /*2e60*/  ULEA UR5, UR6, UR37, 0x3 ;  /* 0x0000002506057291 */ /* 0x000fe2000f8e18ff */
[----:B-1----:R-:W-:Y:S01]  /*2e70*/  PRMT R0, RZ, 0x654, R5 ;  /* 0x00000654ff007816 */ /* 0x002fe20000000005 */
[----:B------:R-:W-:Y:S01]  /*2e80*/  @!P2 IMAD.MOV.U32 R4, RZ, RZ, 0x10 ;  /* 0x00000010ff04a424 */ /* 0x000fe200078e00ff */
[----:B------:R-:W-:Y:S01]  /*2e90*/  SHF.L.U32 R5, R12, 0x1f, RZ ;  /* 0x0000001f0c057819 */ /* 0x000fe200000006ff */
[----:B------:R-:W-:Y:S01]  /*2ea0*/  UIADD3 UR4, UPT, UPT, UR5, 0x140, URZ ;  /* 0x0000014005047890 */ /* 0x000fe2000fffe0ff */
[----:B------:R1:W-:Y:S05]  /*2eb0*/  SYNCS.ARRIVE.TRANS64.RED.A1T0 RZ, [R0+URZ], RZ ;  /* 0x000000ff00ff79a7 */ /* 0x0003ea00081004ff */
[----:B------:R-:W-:Y:S01]  /*2ec0*/  IMAD.U32 R6, RZ, RZ, UR4 ;  /* 0x00000004ff067e24 */ /* 0x000fe2000f8e00ff */
[----:B------:R-:W2:Y:S04]  /*2ed0*/  SYNCS.PHASECHK.TRANS64.TRYWAIT P0, [UR5+0x150], R5 ;  /* 0x00015005ff0075a7 */ /* 0x000ea80008001105 */
[----:B------:R-:W-:Y:S01]  /*2ee0*/  PRMT R6, R2, 0x654, R6 ;  /* 0x0000065402067816 */ /* 0x000fe20000000006 */
[----:B-12---:R-:W-:Y:S06]  /*2ef0*/  @!P0 BRA `(.L_x_55) ;  /* 0x0000005400148947 */ /* 0x006fec0003800000 */
.L_x_164:
[----:B------:R-:W-:Y:S01]  /*2f00*/  ULEA UR4, UR6, UR37, 0x4 ;  /* 0x0000002506047291 */ /* 0x000fe2000f8e20ff */
[----:B------:R-:W-:Y:S01]  /*2f10*/  SEL R3, R6, R3, !P2 ;  /* 0x0000000306037207 */ /* 0x000fe20005000000 */
[----:B------:R-:W-:Y:S01]  /*2f20*/  UIADD3 UR5, UPT, UPT, UR5, 0x140, URZ ;  /* 0x0000014005057890 */ /* 0x000fe2000fffe0ff */
[----:B-1----:R-:W-:Y:S01]  /*2f30*/  LEA R0, R11, UR37, 0x3 ;  /* 0x000000250b007c11 */ /* 0x002fe2000f8e18ff */
[----:B------:R-:W-:Y:S01]  /*2f40*/  UIADD3 UR4, UPT, UPT, UR4, 0x1d0, URZ ;  /* 0x000001d004047890 */ /* 0x000fe2000fffe0ff */
[----:B------:R1:W-:Y:S01]  /*2f50*/  @!P2 SYNCS.ARRIVE.TRANS64.RED RZ, [R3+URZ], R4 ;  /* 0x0000000403ffa9a7 */ /* 0x0003e200080004ff */
[----:B------:R-:W-:Y:S01]  /*2f60*/  UIADD3 UR6, UPT, UPT, UR6, 0x1, URZ ;  /* 0x0000000106067890 */ /* 0x000fe2000fffe0ff */
[----:B------:R-:W-:-:S03]  /*2f70*/  VIADD R8, R8, 0x1 ;  /* 0x0000000108087836 */ /* 0x000fc60000000000 */
[----:B------:R-:W-:Y:S02]  /*2f80*/  UISETP.NE.AND UP0, UPT, UR6, 0x2, UPT ;  /* 0x000000020600788c */ /* 0x000fe4000bf05270 */
[----:B------:R-:W-:Y:S01]  /*2f90*/  ISETP.NE.AND P0, PT, R8, 0x2, PT ;  /* 0x000000020800780c */ /* 0x000fe20003f05270 */
[----:B------:R-:W-:Y:S06]  /*2fa0*/  UGETNEXTWORKID.BROADCAST [UR4], [UR5] ;  /* 0x00000000040073ca */ /* 0x000fec0008000100 */
[----:B------:R-:W-:Y:S02]  /*2fb0*/  USEL UR4, URZ, 0x1, UP0 ;  /* 0x00000001ff047887 */ /* 0x000fe40008000000 */
[----:B------:R-:W-:-:S04]  /*2fc0*/  USEL UR6, UR6, URZ, UP0 ;  /* 0x000000ff06067287 */ /* 0x000fc80008000000 */
[----:B------:R-:W-:Y:S02]  /*2fd0*/  LOP3.LUT R12, R12, UR4, RZ, 0x3c, !PT ;  /* 0x000000040c0c7c12 */ /* 0x000fe4000f8e3cff */
[----:B-1----:R-:W-:-:S04]  /*2fe0*/  SHF.L.U32 R4, R10, 0x1f, RZ ;  /* 0x0000001f0a047819 */ /* 0x002fc800000006ff */
[----:B------:R-:W1:Y:S02]  /*2ff0*/  SYNCS.PHASECHK.TRANS64.TRYWAIT P1, [R0+URZ+0x140], R4 ;  /* 0x00014004000075a7 */ /* 0x000e6400080211ff */
[----:B-1----:R-:W-:Y:S05]  /*3000*/  @!P1 BRA `(.L_x_56) ;  /* 0x0000005000e89947 */ /* 0x002fea0003800000 */
.L_x_165:
[C---:B-1----:R-:W-:Y:S01]  /*3010*/  LEA R4, R11.reuse, UR37, 0x4 ;  /* 0x000000250b047c11 */ /* 0x042fe2000f8e20ff */
[----:B------:R-:W-:Y:S01]  /*3020*/  VIADD R0, R0, 0x150 ;  /* 0x0000015000007836 */ /* 0x000fe20000000000 */
[----:B------:R-:W-:Y:S01]  /*3030*/  SEL R8, R8, RZ, P0 ;  /* 0x000000ff08087207 */ /* 0x000fe20000000000 */
[----:B------:R-:W-:-:S03]  /*3040*/  VIADD R11, R11, 0x1 ;  /* 0x000000010b0b7836 */ /* 0x000fc60000000000 */
[----:B------:R-:W1:Y:S01]  /*3050*/  LDS.128 R4, [R4+0x1d0] ;  /* 0x0001d00004047984 */ /* 0x000e620000000c00 */
[----:B------:R-:W-:Y:S02]  /*3060*/  PRMT R0, RZ, 0x654, R0 ;  /* 0x00000654ff007816 */ /* 0x000fe40000000000 */
[C---:B------:R-:W-:Y:S01]  /*3070*/  ISETP.NE.AND P1, PT, R11.reuse, 0x2, PT ;  /* 0x000000020b00780c */ /* 0x040fe20003f25270 */
[----:B------:R-:W-:Y:S01]  /*3080*/  @!PT LDS RZ, [RZ] ;  /* 0x00000000fffff984 */ /* 0x000fe20000000800 */
[----:B------:R-:W-:Y:S01]  /*3090*/  @!PT LDS RZ, [RZ] ;  /* 0x00000000fffff984 */ /* 0x000fe20000000800 */
[----:B------:R-:W-:Y:S01]  /*30a0*/  @!PT LDS RZ, [RZ] ;  /* 0x00000000fffff984 */ /* 0x000fe20000000800 */
[----:B------:R-:W-:Y:S01]  /*30b0*/  @!PT LDS RZ, [RZ] ;  /* 0x00000000fffff984 */ /* 0x000fe20000000800 */
[----:B------:R2:W-:Y:S06]  /*30c0*/  MEMBAR.ALL.CTA ;  /* 0x0000000000007992 */ /* 0x0005ec0000008000 */
[----:B--2---:R-:W2:Y:S01]  /*30d0*/  FENCE.VIEW.ASYNC.S ;  /* 0x00000000000073c6 */ /* 0x004ea20000000000 */
[----:B------:R-:W-:Y:S01]  /*30e0*/  SEL R11, R11, RZ, P1 ;  /* 0x000000ff0b0b7207 */ /* 0x000fe20000800000 */
[----:B--2---:R2:W-:Y:S01]  /*30f0*/  SYNCS.ARRIVE.TRANS64.RED.A1T0 RZ, [R0+URZ], RZ ;  /* 0x000000ff00ff79a7 */ /* 0x0045e200081004ff */
[----:B-1----:R-:W-:-:S02]  /*3100*/  LOP3.LUT P3, RZ, R6, 0x1, RZ, 0xc0, !PT ;  /* 0x0000000106ff7812 */ /* 0x002fc4000786c0ff */
[----:B------:R-:W-:-:S04]  /*3110*/  SEL R4, RZ, 0x1, P1 ;  /* 0x00000001ff047807 */ /* 0x000fc80000800000 */
[----:B------:R-:W-:Y:S02]  /*3120*/  LOP3.LUT R10, R10, R4, RZ, 0x3c, !PT ;  /* 0x000000040a0a7212 */ /* 0x000fe400078e3cff */
[----:B--2---:R-:W-:-:S04]  /*3130*/  SEL R0, RZ, 0x1, P0 ;  /* 0x00000001ff007807 */ /* 0x004fc80000000000 */
[----:B------:R-:W-:Y:S01]  /*3140*/  LOP3.LUT R9, R9, R0, RZ, 0x3c, !PT ;  /* 0x0000000009097212 */ /* 0x000fe200078e3cff */
[----:B------:R-:W-:Y:S06]  /*3150*/  @P3 BRA `(.L_x_57) ;  /* 0xfffffffc002c3947 */ /* 0x000fec000383ffff */
[----:B------:R-:W-:Y:S01]  /*3160*/  ULEA UR5, UR6, UR37, 0x3 ;  /* 0x0000002506057291 */ /* 0x000fe2000f8e18ff */
[----:B------:R-:W-:-:S08]  /*3170*/  SHF.L.U32 R2, R12, 0x1f, RZ ;  /* 0x0000001f0c027819 */ /* 0x000fd000000006ff */
[----:B------:R-:W1:Y:S02]  /*3180*/  SYNCS.PHASECHK.TRANS64 P0, [UR5+0x150], R2 ;  /* 0x00015002ff0075a7 */ /* 0x000e640008001005 */
[----:B-1----:R-:W-:Y:S05]  /*3190*/  @P0 BRA `(.L_x_58) ;  /* 0x0000000000080947 */ /* 0x002fea0003800000 */
[----:B------:R-:W1:Y:S02]  /*31a0*/  SYNCS.PHASECHK.TRANS64.TRYWAIT P0, [UR5+0x150], R2 ;  /* 0x00015002ff0075a7 */ /* 0x000e640008001105 */
[----:B-1----:R-:W-:Y:S05]  /*31b0*/  @!P0 BRA `(.L_x_59) ;  /* 0x0000005000908947 */ /* 0x002fea0003800000 */
.L_x_58:
[----:B------:R-:W-:-:S04]  /*31c0*/  UIADD3 UR4, UPT, UPT, UR6, 0x1, URZ ;  /* 0x0000000106047890 */ /* 0x000fc8000fffe0ff */
[----:B------:R-:W-:-:S04]  /*31d0*/  UISETP.NE.AND UP0, UPT, UR4, 0x2, UPT ;  /* 0x000000020400788c */ /* 0x000fc8000bf05270 */
[----:B------:R-:W-:Y:S02]  /*31e0*/  USEL UR7, URZ, 0x1, UP0 ;  /* 0x00000001ff077887 */ /* 0x000fe40008000000 */
[----:B------:R-:W-:-:S04]  /*31f0*/  USEL UR4, UR4, URZ, UP0 ;  /* 0x000000ff04047287 */ /* 0x000fc80008000000 */
[----:B------:R-:W-:Y:S01]  /*3200*/  ULEA UR4, UR4, UR37, 0x3 ;  /* 0x0000002504047291 */ /* 0x000fe2000f8e18ff */
[----:B-1----:R-:W-:-:S04]  /*3210*/  LOP3.LUT R2, R12, UR7, RZ, 0x3c, !PT ;  /* 0x000000070c027c12 */ /* 0x002fc8000f8e3cff */
[----:B------:R-:W-:-:S04]  /*3220*/  SHF.L.U32 R0, R2, 0x1f, RZ ;  /* 0x0000001f02007819 */ /* 0x000fc800000006ff */
[----:B------:R-:W1:Y:S02]  /*3230*/  SYNCS.PHASECHK.TRANS64 P0, [UR4+0x150], R0 ;  /* 0x00015000ff0075a7 */ /* 0x000e640008001004 */
[----:B-1----:R-:W-:Y:S05]  /*3240*/  @P0 EXIT ;  /* 0x000000000000094d */ /* 0x002fea0003800000 */
[----:B------:R-:W-:Y:S02]  /*3250*/  SHF.L.U32 R2, R2, 0x1f, RZ ;  /* 0x0000001f02027819 */ /* 0x000fe400000006ff */
[----:B------:R-:W-:-:S07]  /*3260*/  MOV R0, UR4 ;  /* 0x0000000400007c02 */ /* 0x000fce0008000f00 */
.L_x_60:
[----:B-1----:R1:W2:Y:S02]  /*3270*/  SYNCS.PHASECHK.TRANS64.TRYWAIT P0, [R0+URZ+0x150], R2 ;  /* 0x00015002000075a7 */ /* 0x0022a400080011ff */
[----:B--2---:R-:W-:Y:S05]  /*3280*/  @!P0 NANOSLEEP.SYNCS 0x989680 ;  /* 0x009896800000895d */ /* 0x004fea0003900000 */
[----:B------:R-:W2:Y:S02]  /*3290*/  @!P0 SYNCS.PHASECHK.TRANS64 P0, [R0+URZ+0x150], R2 ;  /* 0x00015002000085a7 */ /* 0x000ea400080010ff */
[----:B--2---:R-:W-:Y:S05]  /*32a0*/  @P0 EXIT ;  /* 0x000000000000094d */ /* 0x004fea0003800000 */
[----:B------:R-:W-:Y:S05]  /*32b0*/  BRA `(.L_x_60) ;  /* 0xfffffffc00ec7947 */ /* 0x000fea000383ffff */
.L_x_53:
[----:B------:R-:W-:-:S09]  /*32c0*/  UISETP.NE.AND UP1, UPT, UR8, URZ, UPT ;  /* 0x000000ff0800728c */ /* 0x000fd2000bf25270 */
[----:B------:R-:W-:Y:S05]  /*32d0*/  BRA.U UP1, `(.L_x_61) ;  /* 0x0000000d017c7547 */ /* 0x000fea000b800000 */
[----:B------:R-:W-:Y:S01]  /*32e0*/  UMOV UR4, 0x40 ;  /* 0x0000004000047882 */ /* 0x000fe20000000000 */
[----:B------:R-:W-:Y:S01]  /*32f0*/  NOP ;  /* 0x0000000000007918 */ /* 0x000fe20000000000 */
[----:B------:R-:W-:Y:S01]  /*3300*/  ULEA UR4, UR37, UR4, 0x18 ;  /* 0x0000000425047291 */ /* 0x000fe2000f8ec0ff */
[----:B------:R-:W-:Y:S02]  /*3310*/  UMOV UR5, 0x400 ;  /* 0x0000040000057882 */ /* 0x000fe40000000000 */
[----:B------:R-:W-:-:S06]  /*3320*/  ULEA UR37, UR37, UR5, 0x18 ;  /* 0x0000000525257291 */ /* 0x000fcc000f8ec0ff */
[----:B------:R-:W1:Y:S02]  /*3330*/  LDS.U8 R0, [UR4+0x1c] ;  /* 0x00001c04ff007984 */ /* 0x000e640008000000 */
[----:B-1----:R-:W-:-:S13]  /*3340*/  ISETP.NE.AND P0, PT, R0, RZ, PT ;  /* 0x000000ff0000720c */ /* 0x002fda0003f05270 */
[----:B------:R-:W-:Y:S05]  /*3350*/  @P0 BRA `(.L_x_62) ;  /* 0x0000000000580947 */ /* 0x000fea0003800000 */
[----:B------:R-:W-:-:S13]  /*3360*/  ELECT P0, URZ, PT ;  /* 0x0000000000ff782f */ /* 0x000fda0003800000 */
[----:B------:R-:W-:Y:S05]  /*3370*/  @!P0 BRA `(.L_x_63) ;  /* 0x0000000000608947 */ /* 0x000fea0003800000 */
[----:B------:R-:W-:Y:S01]  /*3380*/  UMOV UR5, 0x10 ;  /* 0x0000001000057882 */ /* 0x000fe20000000000 */
[----:B------:R-:W-:Y:S01]  /*3390*/  HFMA2 R0, -RZ, RZ, 0, 5.9604644775390625e-08 ;  /* 0x00000001ff007431 */ /* 0x000fe200000001ff */
[----:B------:R-:W-:-:S03]  /*33a0*/  MOV R2, 0xffff ;  /* 0x0000ffff00027802 */ /* 0x000fc60000000f00 */
[----:B------:R-:W-:Y:S04]  /*33b0*/  DEPBAR.LE SB1, 0x36 ;  /* 0x00009d800000791a */ /* 0x000fe80000000000 */
[----:B------:R-:W1:Y:S02]  /*33c0*/  UTCATOMSWS.FIND_AND_SET.ALIGN UP0, UR5, UR5 ;  /* 0x00000005000575e3 */ /* 0x000e640008000800 */
[----:B-1----:R-:W-:Y:S01]  /*33d0*/  MOV R3, UR5 ;  /* 0x0000000500037c02 */ /* 0x002fe20008000f00 */
[----:B------:R-:W-:Y:S06]  /*33e0*/  BRA.U UP0, `(.L_x_64) ;  /* 0x0000000100187547 */ /* 0x000fec000b800000 */
.L_x_65:
[----:B------:R-:W-:Y:S05]  /*33f0*/  NANOSLEEP 0x64 ;  /* 0x000000640000795d */ /* 0x000fea0003800000 */
[----:B------:R-:W-:-:S05]  /*3400*/  UMOV UR5, 0x10 ;  /* 0x0000001000057882 */ /* 0x000fca0000000000 */
[----:B------:R-:W-:Y:S04]  /*3410*/  DEPBAR.LE SB1, 0x36 ;  /* 0x00009d800000791a */ /* 0x000fe80000000000 */
[----:B------:R-:W1:Y:S02]  /*3420*/  UTCATOMSWS.FIND_AND_SET.ALIGN UP0, UR5, UR5 ;  /* 0x00000005000575e3 */ /* 0x000e640008000800 */
[----:B-1----:R-:W-:Y:S01]  /*3430*/  MOV R3, UR5 ;  /* 0x0000000500037c02 */ /* 0x002fe20008000f00 */
[----:B------:R-:W-:Y:S05]  /*3440*/  BRA.U !UP0, `(.L_x_65) ;  /* 0xfffffffd08e87547 */ /* 0x000fea000b83ffff */
.L_x_64:
[-C--:B------:R-:W-:Y:S02]  /*3450*/  SHF.L.U32 R2, R2, R3.reuse, RZ ;  /* 0x0000000302027219 */ /* 0x080fe400000006ff */
[----:B------:R-:W-:Y:S01]  /*3460*/  SHF.L.U32 R0, R0, R3, RZ ;  /* 0x0000000300007219 */ /* 0x000fe200000006ff */
[----:B------:R-:W-:Y:S02]  /*3470*/  IMAD.SHL.U32 R3, R3, 0x20, RZ ;  /* 0x0000002003037824 */ /* 0x000fe400078e00ff */
[----:B------:R1:W-:Y:S04]  /*3480*/  ATOMS.OR RZ, [UR4+0x14], R2 ;  /* 0x00001402ffff798c */ /* 0x0003e8000b000004 */
[----:B------:R1:W-:Y:S04]  /*3490*/  ATOMS.OR RZ, [UR4+0x18], R0 ;  /* 0x00001800ffff798c */ /* 0x0003e8000b000004 */
[----:B------:R1:W-:Y:S01]  /*34a0*/  STS [UR37+0x1f0], R3 ;  /* 0x0001f003ff007988 */ /* 0x0003e20008000825 */
[----:B------:R-:W-:Y:S05]  /*34b0*/  BRA `(.L_x_63) ;  /* 0x0000000000107947 */ /* 0x000fea0003800000 */
.L_x_62:
[----:B------:R-:W-:Y:S02]  /*34c0*/  MOV R0, 0xffffffff ;  /* 0xffffffff00007802 */ /* 0x000fe40000000f00 */
[----:B------:R-:W-:-:S03]  /*34d0*/  MOV R2, 0x3500 ;  /* 0x0000350000027802 */ /* 0x000fc60000000f00 */
[----:B------:R1:W-:Y:S04]  /*34e0*/  STS [UR37+0x1f0], R0 ;  /* 0x0001f000ff007988 */ /* 0x0003e80008000825 */
[----:B-1-3-5:R-:W-:Y:S05]  /*34f0*/  CALL.REL.NOINC `($__internal_1_$__cuda_sm10x_tcgen05_guardrail_trap_phase_invalid_during_alloc) ;  /* 0x0000005400647944 */ /* 0x02afea0003c00000 */
.L_x_63:
[----:B------:R-:W-:Y:S05]  /*3500*/  WARPSYNC.ALL ;  /* 0x0000000000007948 */ /* 0x000fea0003800000 */
[----:B------:R-:W2:Y:S01]  /*3510*/  S2UR UR6, SR_CgaCtaId ;  /* 0x00000000000679c3 */ /* 0x000ea20000008800 */
[----:B------:R-:W-:Y:S01]  /*3520*/  UMOV UR4, 0x400 ;  /* 0x0000040000047882 */ /* 0x000fe20000000000 */
[----:B------:R-:W-:-:S06]  /*3530*/  NOP ;  /* 0x0000000000007918 */ /* 0x000fcc0000000000 */
[----:B------:R-:W-:Y:S06]  /*3540*/  BAR.ARV 0x6, 0xa0 ;  /* 0x0182800000007b1d */ /* 0x000fec0000002000 */
[----:B------:R-:W4:Y:S01]  /*3550*/  LDCU UR7, c[0x0][0x38c] ;  /* 0x00007180ff0777ac */ /* 0x000f220008000800 */
[----:B------:R-:W-:Y:S01]  /*3560*/  IMAD.MOV.U32 R11, RZ, RZ, 0x1 ;  /* 0x00000001ff0b7424 */ /* 0x000fe200078e00ff */
[----:B------:R-:W-:Y:S01]  /*3570*/  CS2R R8, SRZ ;  /* 0x0000000000087805 */ /* 0x000fe2000001ff00 */
[----:B------:R-:W-:Y:S01]  /*3580*/  IMAD.MOV.U32 R10, RZ, RZ, RZ ;  /* 0x000000ffff0a7224 */ /* 0x000fe200078e00ff */
[----:B------:R-:W-:Y:S01]  /*3590*/  UMOV UR18, URZ ;  /* 0x000000ff00127c82 */ /* 0x000fe20008000000 */
[----:B------:R-:W-:Y:S01]  /*35a0*/  UMOV UR17, URZ ;  /* 0x000000ff00117c82 */ /* 0x000fe20008000000 */
[----:B------:R-:W-:Y:S01]  /*35b0*/  UMOV UR22, 0x0 ;  /* 0x0000000000167882 */ /* 0x000fe20000000000 */
[----:B------:R-:W-:Y:S01]  /*35c0*/  UMOV UR23, 0x8100010 ;  /* 0x0810001000177882 */ /* 0x000fe20000000000 */
[----:B------:R-:W-:Y:S01]  /*35d0*/  UMOV UR20, 0x0 ;  /* 0x0000000000147882 */ /* 0x000fe20000000000 */
[----:B------:R-:W-:Y:S01]  /*35e0*/  UMOV UR21, 0x8100010 ;  /* 0x0810001000157882 */ /* 0x000fe20000000000 */
[----:B--2---:R-:W-:Y:S01]  /*35f0*/  ULEA UR6, UR6, UR4, 0x18 ;  /* 0x0000000406067291 */ /* 0x004fe2000f8ec0ff */
[----:B------:R-:W2:Y:S03]  /*3600*/  LDCU UR4, c[0x0][0x38c] ;  /* 0x00007180ff0477ac */ /* 0x000ea60008000800 */
[----:B------:R-:W-:-:S02]  /*3610*/  UIADD3 UR11, UPT, UPT, UR6, 0x6400, URZ ;  /* 0x00006400060b7890 */ /* 0x000fc4000fffe0ff */
[----:B----4-:R-:W-:-:S03]  /*3620*/  UIADD3 UR7, UPT, UPT, UR7, 0x1f, URZ ;  /* 0x0000001f07077890 */ /* 0x010fc6000fffe0ff */
[----:B-1----:R-:W1:Y:S01]  /*3630*/  LDS R0, [UR6+0x1f0] ;  /* 0x0001f006ff007984 */ /* 0x002e620008000800 */
[----:B------:R-:W-:Y:S02]  /*3640*/  UIADD3 UR12, UPT, UPT, UR6, 0x26400, URZ ;  /* 0x00026400060c7890 */ /* 0x000fe4000fffe0ff */
[----:B------:R-:W-:Y:S02]  /*3650*/  USHF.R.S32.HI UR5, URZ, 0x1f, UR7 ;  /* 0x0000001fff057899 */ /* 0x000fe40008011407 */
[----:B------:R-:W-:Y:S02]  /*3660*/  USHF.R.U32.HI UR11, URZ, 0x4, UR11 ;  /* 0x00000004ff0b7899 */ /* 0x000fe4000801160b */
[----:B------:R-:W-:Y:S02]  /*3670*/  ULEA.HI UR5, UR5, UR7, URZ, 0x5 ;  /* 0x0000000705057291 */ /* 0x000fe4000f8f28ff */
[----:B------:R-:W-:Y:S02]  /*3680*/  USHF.R.U32.HI UR12, URZ, 0x4, UR12 ;  /* 0x00000004ff0c7899 */ /* 0x000fe4000801160c */
[----:B------:R-:W-:-:S02]  /*3690*/  USHF.R.S32.HI UR5, URZ, 0x5, UR5 ;  /* 0x00000005ff057899 */ /* 0x000fc40008011405 */
[----:B------:R-:W-:Y:S02]  /*36a0*/  ULOP3.LUT UR11, UR11, 0x3fff, URZ, 0xc0, !UPT ;  /* 0x00003fff0b0b7892 */ /* 0x000fe4000f8ec0ff */
[----:B------:R-:W-:Y:S02]  /*36b0*/  UISETP.LT.AND UP0, UPT, UR5, 0x1, UPT ;  /* 0x000000010500788c */ /* 0x000fe4000bf01270 */
[----:B------:R-:W-:Y:S02]  /*36c0*/  ULOP3.LUT UR12, UR12, 0x3fff, URZ, 0xc0, !UPT ;  /* 0x00003fff0c0c7892 */ /* 0x000fe4000f8ec0ff */
[----:B------:R-:W-:Y:S02]  /*36d0*/  USEL UR10, UR5, 0x1, !UP0 ;  /* 0x00000001050a7887 */ /* 0x000fe4000c000000 */
[----:B------:R-:W-:Y:S02]  /*36e0*/  ULOP3.LUT UR11, UR11, 0x10000, URZ, 0xfc, !UPT ;  /* 0x000100000b0b7892 */ /* 0x000fe4000f8efcff */
[----:B------:R-:W-:-:S02]  /*36f0*/  ULOP3.LUT UR12, UR12, 0x10000, URZ, 0xfc, !UPT ;  /* 0x000100000c0c7892 */ /* 0x000fc4000f8efcff */
[----:B------:R-:W-:Y:S02]  /*3700*/  UIADD3 UR10, UPT, UPT, -UR10, URZ, URZ ;  /* 0x000000ff0a0a7290 */ /* 0x000fe4000fffe1ff */
[----:B--2---:R-:W-:Y:S01]  /*3710*/  UISETP.GE.AND UP3, UPT, UR4, 0x1, UPT ;  /* 0x000000010400788c */ /* 0x004fe2000bf66270 */
[----:B-1----:R-:W-:-:S15]  /*3720*/  R2UR UR19, R0 ;  /* 0x00000000001372ca */ /* 0x002fde00000e0000 */
.L_x_72:
[----:B------:R-:W-:Y:S02]  /*3730*/  LEA R0, R10, UR6, 0x3 ;  /* 0x000000060a007c11 */ /* 0x000fe4000f8e18ff */
[----:B------:R-:W-:Y:S02]  /*3740*/  SHF.L.U32 R2, R9, 0x1f, RZ ;  /* 0x0000001f09027819 */ /* 0x000fe400000006ff */
[----:B------:R-:W-:Y:S01]  /*3750*/  PLOP3.LUT P0, PT, PT, PT, UP3, 0x80, 0x8 ;  /* 0x000000000008781c */ /* 0x000fe20003f0f038 */
[----:B------:R-:W-:Y:S01]  /*3760*/  VIADD R3, R0, 0x150 ;  /* 0x0000015000037836 */ /* 0x000fe20000000000 */
[----:B-1----:R-:W1:Y:S02]  /*3770*/  SYNCS.PHASECHK.TRANS64.TRYWAIT P1, [R0+URZ+0x140], R2 ;  /* 0x00014002000075a7 */ /* 0x002e6400080211ff */
[----:B-1--4-:R-:W-:Y:S09]  /*3780*/  @!P1 BRA `(.L_x_66) ;  /* 0x0000004c00349947 */ /* 0x012ff20003800000 */
.L_x_167:
[----:B------:R-:W-:Y:S01]  /*3790*/  LEA R4, R10, UR6, 0x4 ;  /* 0x000000060a047c11 */ /* 0x000fe2000f8e20ff */
[----:B------:R-:W-:Y:S01]  /*37a0*/  @UP3 ULEA UR4, UR17, UR6, 0x3 ;  /* 0x0000000611043291 */ /* 0x000fe2000f8e18ff */
[----:B------:R-:W-:Y:S01]  /*37b0*/  PLOP3.LUT P2, PT, PT, PT, PT, 0x80, 0x8 ;  /* 0x000000000008781c */ /* 0x000fe20003f4f070 */
[----:B------:R-:W-:Y:S01]  /*37c0*/  ULEA UR8, UR18, UR6, 0x3 ;  /* 0x0000000612087291 */ /* 0x000fe2000f8e18ff */
[----:B------:R-:W-:Y:S01]  /*37d0*/  PRMT R3, RZ, 0x654, R3 ;  /* 0x00000654ff037816 */ /* 0x000fe20000000003 */
[----:B------:R-:W-:Y:S01]  /*37e0*/  ULEA UR9, UR18, UR19, 0x6 ;  /* 0x0000001312097291 */ /* 0x000fe2000f8e30ff */
[----:B------:R-:W2:Y:S01]  /*37f0*/  LDS.128 R4, [R4+0x1d0] ;  /* 0x0001d00004047984 */ /* 0x000ea20000000c00 */
[----:B-1----:R-:W-:Y:S02]  /*3800*/  @P0 SHF.L.U32 R2, R8, 0x1f, RZ ;  /* 0x0000001f08020819 */ /* 0x002fe400000006ff */
[----:B------:R-:W-:Y:S01]  /*3810*/  SHF.L.U32 R0, R11, 0x1f, RZ ;  /* 0x0000001f0b007819 */ /* 0x000fe200000006ff */
[----:B------:R-:W-:Y:S01]  /*3820*/  @!PT LDS RZ, [RZ] ;  /* 0x00000000fffff984 */ /* 0x000fe20000000800 */
[----:B------:R-:W-:Y:S01]  /*3830*/  @!PT LDS RZ, [RZ] ;  /* 0x00000000fffff984 */ /* 0x000fe20000000800 */
[----:B------:R-:W-:Y:S01]  /*3840*/  @!PT LDS RZ, [RZ] ;  /* 0x00000000fffff984 */ /* 0x000fe20000000800 */
[----:B------:R-:W-:Y:S01]  /*3850*/  @!PT LDS RZ, [RZ] ;  /* 0x00000000fffff984 */ /* 0x000fe20000000800 */
[----:B------:R1:W-:Y:S06]  /*3860*/  MEMBAR.ALL.CTA ;  /* 0x0000000000007992 */ /* 0x0003ec0000008000 */
[----:B-1----:R-:W1:Y:S02]  /*3870*/  FENCE.VIEW.ASYNC.S ;  /* 0x00000000000073c6 */ /* 0x002e640000000000 */
[----:B-1----:R1:W-:Y:S01]  /*3880*/  SYNCS.ARRIVE.TRANS64.RED.A1T0 RZ, [R3+URZ], RZ ;  /* 0x000000ff03ff79a7 */ /* 0x0023e200081004ff */
[----:B------:R1:W4:Y:S01]  /*3890*/  @P0 SYNCS.PHASECHK.TRANS64.TRYWAIT P2, [UR4], R2 ;  /* 0x00000002ff0005a7 */ /* 0x0003220008041104 */
[----:B--2---:R-:W-:Y:S01]  /*38a0*/  LOP3.LUT P1, RZ, R6, 0x1, RZ, 0xc0, !PT ;  /* 0x0000000106ff7812 */ /* 0x004fe2000782c0ff */
[----:B------:R-:W2:Y:S02]  /*38b0*/  SYNCS.PHASECHK.TRANS64.TRYWAIT P0, [UR8+0x180], R0 ;  /* 0x00018000ff0075a7 */ /* 0x000ea40008001108 */
[----:B-12-4-:R-:W-:Y:S10]  /*38c0*/  @!P0 BRA `(.L_x_67) ;  /* 0x0000004800f88947 */ /* 0x016ff40003800000 */
.L_x_169:
[----:B------:R-:W-:Y:S01]  /*38d0*/  IADD3 R10, PT, PT, R10, 0x1, RZ ;  /* 0x000000010a0a7810 */ /* 0x000fe20007ffe0ff */
[----:B------:R-:W-:Y:S06]  /*38e0*/  BRA.U !UP3, `(.L_x_68) ;  /* 0x000000010b987547 */ /* 0x000fec000b800000 */
[----:B------:R-:W-:Y:S01]  /*38f0*/  UPLOP3.LUT UP4, UPT, UPT, UPT, UPT, 0x40, 0x4 ;  /* 0x000000000004789c */ /* 0x000fe20003f8e870 */
[----:B------:R-:W-:Y:S01]  /*3900*/  UMOV UR16, UR10 ;  /* 0x0000000a00107c82 */ /* 0x000fe20008000000 */
[----:B------:R-:W-:Y:S01]  /*3910*/  UMOV UR15, UR5 ;  /* 0x00000005000f7c82 */ /* 0x000fe20008000000 */
[----:B------:R-:W-:-:S08]  /*3920*/  UMOV UR14, UR17 ;  /* 0x00000011000e7c82 */ /* 0x000fd00008000000 */
.L_x_71:
[----:B------:R-:W-:Y:S02]  /*3930*/  UIADD3 UR16, UPT, UPT, UR16, 0x1, URZ ;  /* 0x0000000110107890 */ /* 0x000fe4000fffe0ff */
[----:B--2---:R-:W-:Y:S02]  /*3940*/  ULEA UR7, UR14, UR6, 0x3 ;  /* 0x000000060e077291 */ /* 0x004fe4000f8e18ff */
[----:B------:R-:W-:Y:S01]  /*3950*/  UISETP.NE.AND UP0, UPT, UR16, URZ, UPT ;  /* 0x000000ff1000728c */ /* 0x000fe2000bf05270 */
[----:B----4-:R-:W-:Y:S10]  /*3960*/  @P2 BRA `(.L_x_69) ;  /* 0x00000000000c2947 */ /* 0x010ff40003800000 */
[----:B-1----:R-:W-:Y:S04]  /*3970*/  SHF.L.U32 R2, R8, 0x1f, RZ ;  /* 0x0000001f08027819 */ /* 0x002fe800000006ff */
[----:B------:R-:W1:Y:S02]  /*3980*/  SYNCS.PHASECHK.TRANS64.TRYWAIT P0, [UR7], R2 ;  /* 0x00000002ff0075a7 */ /* 0x000e640008001107 */
[----:B-1----:R-:W-:Y:S05]  /*3990*/  @!P0 BRA `(.L_x_70) ;  /* 0x0000004800dc8947 */ /* 0x002fea0003800000 */
.L_x_69:
[----:B------:R-:W-:Y:S01]  /*39a0*/  UISETP.NE.AND UP1, UPT, UR15, 0x1, UPT ;  /* 0x000000010f00788c */ /* 0x000fe2000bf25270 */
[----:B------:R-:W-:Y:S01]  /*39b0*/  PLOP3.LUT P2, PT, PT, PT, PT, 0x80, 0x8 ;  /* 0x000000000008781c */ /* 0x000fe20003f4f070 */
[----:B------:R-:W-:Y:S02]  /*39c0*/  UIADD3 UR17, UPT, UPT, UR14, 0x1, URZ ;  /* 0x000000010e117890 */ /* 0x000fe4000fffe0ff */
[----:B------:R-:W-:Y:S02]  /*39d0*/  ULEA UR24, UR14, UR12, 0x8 ;  /* 0x0000000c0e187291 */ /* 0x000fe4000f8e40ff */
[----:B------:R-:W-:Y:S01]  /*39e0*/  UISETP.NE.AND UP2, UPT, UR17, 0x10, UPT ;  /* 0x000000101100788c */ /* 0x000fe2000bf45270 */
[----:B------:R-:W-:Y:S01]  /*39f0*/  PLOP3.LUT P0, PT, PT, PT, UP1, 0x80, 0x8 ;  /* 0x000000000008781c */ /* 0x000fe20003f0f018 */
[----:B------:R-:W-:Y:S02]  /*3a00*/  ULEA UR26, UR14, UR11, 0x9 ;  /* 0x0000000b0e1a7291 */ /* 0x000fe4000f8e48ff */
[----:B------:R-:W-:Y:S02]  /*3a10*/  USEL UR13, URZ, 0x1, UP2 ;  /* 0x00000001ff0d7887 */ /* 0x000fe40009000000 */
[----:B------:R-:W-:Y:S02]  /*3a20*/  USEL UR17, UR17, URZ, UP2 ;  /* 0x000000ff11117287 */ /* 0x000fe40009000000 */
[----:B------:R-:W-:Y:S02]  /*3a30*/  UIADD3 UR30, UPT, UPT, UR24, 0x2, URZ ;  /* 0x00000002181e7890 */ /* 0x000fe4000fffe0ff */
[----:B------:R-:W-:Y:S01]  /*3a40*/  @UP1 ULEA UR4, UR17, UR6, 0x3 ;  /* 0x0000000611041291 */ /* 0x000fe2000f8e18ff */
[----:B------:R-:W-:Y:S01]  /*3a50*/  LOP3.LUT R8, R8, UR13, RZ, 0x3c, !PT ;  /* 0x0000000d08087c12 */ /* 0x000fe2000f8e3cff */
[----:B------:R-:W-:Y:S02]  /*3a60*/  UIADD3 UR28, UPT, UPT, UR26, 0x2, URZ ;  /* 0x000000021a1c7890 */ /* 0x000fe4000fffe0ff */
[----:B------:R-:W-:Y:S01]  /*3a70*/  UIADD3 UR7, UPT, UPT, UR7, 0x80, URZ ;  /* 0x0000008007077890 */ /* 0x000fe2000fffe0ff */
[----:B-1----:R-:W-:Y:S01]  /*3a80*/  @P0 SHF.L.U32 R0, R8, 0x1f, RZ ;  /* 0x0000001f08000819 */ /* 0x002fe200000006ff */
[----:B------:R-:W-:Y:S01]  /*3a90*/  UMOV UR25, 0x80004020 ;  /* 0x8000402000197882 */ /* 0x000fe20000000000 */
[----:B------:R-:W-:Y:S01]  /*3aa0*/  UMOV UR27, 0x80004020 ;  /* 0x80004020001b7882 */ /* 0x000fe20000000000 */
[----:B------:R-:W-:Y:S01]  /*3ab0*/  UMOV UR31, 0x80004020 ;  /* 0x80004020001f7882 */ /* 0x000fe20000000000 */
[----:B------:R2:W4:Y:S01]  /*3ac0*/  @P0 SYNCS.PHASECHK.TRANS64.TRYWAIT P2, [UR4], R0 ;  /* 0x00000000ff0005a7 */ /* 0x0005220008041104 */
[----:B------:R-:W-:Y:S01]  /*3ad0*/  UIADD3 UR15, UPT, UPT, UR15, -0x1, URZ ;  /* 0xffffffff0f0f7890 */ /* 0x000fe2000fffe0ff */
[----:B------:R2:W-:Y:S01]  /*3ae0*/  UTCHMMA gdesc[UR26], gdesc[UR24], tmem[UR9], tmem[UR22], idesc[UR23], UP4 ;  /* 0x00ff16181a0075ea */ /* 0x0005e2000a000009 */
[----:B------:R-:W-:Y:S01]  /*3af0*/  UPLOP3.LUT UP4, UPT, UPT, UPT, UPT, 0x80, 0x8 ;  /* 0x000000000008789c */ /* 0x000fe20003f8f070 */
[----:B------:R-:W-:Y:S01]  /*3b00*/  UMOV UR29, 0x80004020 ;  /* 0x80004020001d7882 */ /* 0x000fe20000000000 */
[----:B------:R-:W-:Y:S01]  /*3b10*/  UMOV UR14, UR17 ;  /* 0x00000011000e7c82 */ /* 0x000fe20008000000 */
[----:B------:R2:W-:Y:S01]  /*3b20*/  UTCHMMA gdesc[UR28], gdesc[UR30], tmem[UR9], tmem[UR20], idesc[UR21], UPT ;  /* 0x00ff141e1c0075ea */ /* 0x0005e2000b800009 */
[----:B------:R2:W-:Y:S01]  /*3b30*/  UTCBAR [UR7], URZ ;  /* 0x000000ff070073e9 */ /* 0x0005e200080000ff */
[----:B------:R-:W-:Y:S06]  /*3b40*/  BRA.U UP0, `(.L_x_71) ;  /* 0xfffffffd00787547 */ /* 0x000fec000b83ffff */
.L_x_68:
[----:B------:R-:W-:Y:S01]  /*3b50*/  UIADD3 UR18, UPT, UPT, UR18, 0x1, URZ ;  /* 0x0000000112127890 */ /* 0x000fe2000fffe0ff */
[C---:B------:R-:W-:Y:S01]  /*3b60*/  ISETP.NE.AND P0, PT, R10.reuse, 0x2, PT ;  /* 0x000000020a00780c */ /* 0x040fe20003f05270 */
[----:B------:R-:W-:Y:S02]  /*3b70*/  UIADD3 UR8, UPT, UPT, UR8, 0x160, URZ ;  /* 0x0000016008087890 */ /* 0x000fe4000fffe0ff */
[----:B------:R-:W-:Y:S01]  /*3b80*/  UISETP.NE.AND UP0, UPT, UR18, 0x4, UPT ;  /* 0x000000041200788c */ /* 0x000fe2000bf05270 */
[----:B-12---:R-:W-:Y:S02]  /*3b90*/  SEL R0, RZ, 0x1, P0 ;  /* 0x00000001ff007807 */ /* 0x006fe40000000000 */
[----:B------:R-:W-:Y:S01]  /*3ba0*/  SEL R10, R10, RZ, P0 ;  /* 0x000000ff0a0a7207 */ /* 0x000fe20000000000 */
[----:B------:R-:W-:Y:S01]  /*3bb0*/  USEL UR4, URZ, 0x1, UP0 ;  /* 0x00000001ff047887 */ /* 0x000fe20008000000 */
[----:B------:R-:W-:Y:S01]  /*3bc0*/  LOP3.LUT R9, R9, R0, RZ, 0x3c, !PT ;  /* 0x0000000009097212 */ /* 0x000fe200078e3cff */
[----:B------:R-:W-:Y:S01]  /*3bd0*/  USEL UR18, UR18, URZ, UP0 ;  /* 0x000000ff12127287 */ /* 0x000fe20008000000 */
[----:B------:R1:W-:Y:S03]  /*3be0*/  UTCBAR [UR8], URZ ;  /* 0x000000ff080073e9 */ /* 0x0003e600080000ff */
[----:B------:R-:W-:Y:S01]  /*3bf0*/  LOP3.LUT R11, R11, UR4, RZ, 0x3c, !PT ;  /* 0x000000040b0b7c12 */ /* 0x000fe2000f8e3cff */
[----:B------:R-:W-:Y:S07]  /*3c00*/  @P1 BRA `(.L_x_72) ;  /* 0xfffffff800c81947 */ /* 0x000fee000383ffff */
[----:B------:R-:W2:Y:S01]  /*3c10*/  S2UR UR4, SR_CgaCtaId ;  /* 0x00000000000479c3 */ /* 0x000ea20000008800 */
[----:B------:R-:W-:Y:S01]  /*3c20*/  ELECT P0, URZ, PT ;  /* 0x0000000000ff782f */ /* 0x000fe20003800000 */
[----:B------:R-:W-:Y:S01]  /*3c30*/  IMAD.MOV.U32 R0, RZ, RZ, 0x1 ;  /* 0x00000001ff007424 */ /* 0x000fe200078e00ff */
[----:B------:R-:W-:Y:S01]  /*3c40*/  UIADD3 UR6, UPT, UPT, UR6, 0x180, URZ ;  /* 0x0000018006067890 */ /* 0x000fe2000fffe0ff */
[----:B------:R-:W-:Y:S01]  /*3c50*/  SHF.L.U32 R2, R11, 0x1f, RZ ;  /* 0x0000001f0b027819 */ /* 0x000fe200000006ff */
[----:B------:R-:W-:-:S03]  /*3c60*/  UMOV UR5, 0x40 ;  /* 0x0000004000057882 */ /* 0x000fc60000000000 */
[----:B------:R-:W-:Y:S01]  /*3c70*/  UVIRTCOUNT.DEALLOC.SMPOOL 0x80 ;  /* 0x000000800000784c */ /* 0x000fe20000000000 */
[----:B--2---:R-:W-:Y:S02]  /*3c80*/  ULEA UR4, UR4, UR5, 0x18 ;  /* 0x0000000504047291 */ /* 0x004fe4000f8ec0ff */
[----:B------:R-:W-:-:S07]  /*3c90*/  ULEA UR5, UR18, UR6, 0x3 ;  /* 0x0000000612057291 */ /* 0x000fce000f8e18ff */
[----:B------:R2:W-:Y:S02]  /*3ca0*/  @P0 STS.U8 [UR4+0x1c], R0 ;  /* 0x00001c00ff000988 */ /* 0x0005e40008000004 */
[----:B------:R-:W3:Y:S02]  /*3cb0*/  SYNCS.PHASECHK.TRANS64.TRYWAIT P0, [UR5], R2 ;  /* 0x00000002ff0075a7 */ /* 0x000ee40008001105 */
[----:B--23--:R-:W-:Y:S05]  /*3cc0*/  @!P0 BRA `(.L_x_73) ;  /* 0x0000004800288947 */ /* 0x00cfea0003800000 */
.L_x_172:
[----:B------:R-:W-:-:S04]  /*3cd0*/  UIADD3 UR7, UPT, UPT, UR18, 0x1, URZ ;  /* 0x0000000112077890 */ /* 0x000fc8000fffe0ff */
[----:B------:R-:W-:-:S04]  /*3ce0*/  UISETP.NE.AND UP0, UPT, UR7, 0x4, UPT ;  /* 0x000000040700788c */ /* 0x000fc8000bf05270 */
[----:B-1----:R-:W-:Y:S02]  /*3cf0*/  USEL UR8, URZ, 0x1, UP0 ;  /* 0x00000001ff087887 */ /* 0x002fe40008000000 */
[----:B------:R-:W-:-:S04]  /*3d00*/  USEL UR7, UR7, URZ, UP0 ;  /* 0x000000ff07077287 */ /* 0x000fc80008000000 */
[----:B------:R-:W-:Y:S01]  /*3d10*/  ULEA UR5, UR7, UR6, 0x3 ;  /* 0x0000000607057291 */ /* 0x000fe2000f8e18ff */
[----:B--2---:R-:W-:-:S04]  /*3d20*/  LOP3.LUT R2, R11, UR8, RZ, 0x3c, !PT ;  /* 0x000000080b027c12 */ /* 0x004fc8000f8e3cff */
[----:B------:R-:W-:-:S04]  /*3d30*/  SHF.L.U32 R3, R2, 0x1f, RZ ;  /* 0x0000001f02037819 */ /* 0x000fc800000006ff */
[----:B------:R-:W1:Y:S02]  /*3d40*/  SYNCS.PHASECHK.TRANS64.TRYWAIT P0, [UR5], R3 ;  /* 0x00000003ff0075a7 */ /* 0x000e640008001105 */
[----:B-1----:R-:W-:Y:S05]  /*3d50*/  @!P0 BRA `(.L_x_74) ;  /* 0x00000048001c8947 */ /* 0x002fea0003800000 */
.L_x_174:
        /* <DEDUP_REMOVED lines=9> */
.L_x_176:
[----:B------:R-:W-:-:S04]  /*3df0*/  UIADD3 UR7, UPT, UPT, UR7, 0x1, URZ ;  /* 0x0000000107077890 */ /* 0x000fc8000fffe0ff */
[----:B------:R-:W-:-:S04]  /*3e00*/  UISETP.NE.AND UP0, UPT, UR7, 0x4, UPT ;  /* 0x000000040700788c */ /* 0x000fc8000bf05270 */
[----:B------:R-:W-:Y:S02]  /*3e10*/  USEL UR5, URZ, 0x1, UP0 ;  /* 0x00000001ff057887 */ /* 0x000fe40008000000 */
[----:B------:R-:W-:-:S04]  /*3e20*/  USEL UR7, UR7, URZ, UP0 ;  /* 0x000000ff07077287 */ /* 0x000fc80008000000 */
[----:B------:R-:W-:Y:S01]  /*3e30*/  ULEA UR7, UR7, UR6, 0x3 ;  /* 0x0000000607077291 */ /* 0x000fe2000f8e18ff */
[----:B------:R-:W-:-:S04]  /*3e40*/  LOP3.LUT R2, R2, UR5, RZ, 0x3c, !PT ;  /* 0x0000000502027c12 */ /* 0x000fc8000f8e3cff */
[----:B------:R-:W-:-:S04]  /*3e50*/  SHF.L.U32 R2, R2, 0x1f, RZ ;  /* 0x0000001f02027819 */ /* 0x000fc800000006ff */
[----:B------:R-:W2:Y:S02]  /*3e60*/  SYNCS.PHASECHK.TRANS64.TRYWAIT P0, [UR7], R2 ;  /* 0x00000002ff0075a7 */ /* 0x000ea40008001107 */
[----:B--2---:R-:W-:Y:S05]  /*3e70*/  @!P0 BRA `(.L_x_76) ;  /* 0x0000004800048947 */ /* 0x004fea0003800000 */
.L_x_178:
[----:B------:R-:W-:Y:S01]  /*3e80*/  NOP ;  /* 0x0000000000007918 */ /* 0x000fe20000000000 */
[----:B-1----:R-:W1:Y:S01]  /*3e90*/  LDS R0, [UR4+0x14] ;  /* 0x00001404ff007984 */ /* 0x002e620008000800 */
[----:B------:R-:W-:Y:S01]  /*3ea0*/  ULOP3.LUT UR6, UR19, 0xffff, URZ, 0xc0, !UPT ;  /* 0x0000ffff13067892 */ /* 0x000fe2000f8ec0ff */
[----:B------:R-:W-:Y:S01]  /*3eb0*/  UMOV UR8, 0xffff ;  /* 0x0000ffff00087882 */ /* 0x000fe20000000000 */
[----:B------:R-:W-:Y:S02]  /*3ec0*/  UMOV UR5, 0x1 ;  /* 0x0000000100057882 */ /* 0x000fe40000000000 */
[----:B------:R-:W-:-:S04]  /*3ed0*/  USHF.R.U32.HI UR6, URZ, 0x5, UR6 ;  /* 0x00000005ff067899 */ /* 0x000fc80008011606 */
[----:B------:R-:W-:Y:S02]  /*3ee0*/  USHF.L.U32 UR8, UR8, UR6, URZ ;  /* 0x0000000608087299 */ /* 0x000fe400080006ff */
[----:B------:R-:W-:-:S04]  /*3ef0*/  USHF.L.U32 UR5, UR5, UR6, URZ ;  /* 0x0000000605057299 */ /* 0x000fc800080006ff */
[----:B-1----:R-:W-:-:S04]  /*3f00*/  LOP3.LUT R0, R0, UR8, RZ, 0xc0, !PT ;  /* 0x0000000800007c12 */ /* 0x002fc8000f8ec0ff */
[----:B------:R-:W-:-:S13]  /*3f10*/  ISETP.NE.AND P0, PT, R0, UR8, PT ;  /* 0x0000000800007c0c */ /* 0x000fda000bf05270 */
[----:B------:R-:W-:Y:S05]  /*3f20*/  @P0 BRA `(.L_x_77) ;  /* 0x0000000000580947 */ /* 0x000fea0003800000 */
[----:B------:R-:W1:Y:S02]  /*3f30*/  LDS R0, [UR4+0x18] ;  /* 0x00001804ff007984 */ /* 0x000e640008000800 */
[----:B-1----:R-:W-:-:S04]  /*3f40*/  LOP3.LUT R0, R0, UR5, RZ, 0xc0, !PT ;  /* 0x0000000500007c12 */ /* 0x002fc8000f8ec0ff */
[----:B------:R-:W-:-:S13]  /*3f50*/  ISETP.NE.AND P0, PT, R0, UR5, PT ;  /* 0x0000000500007c0c */ /* 0x000fda000bf05270 */
[----:B------:R-:W-:Y:S05]  /*3f60*/  @P0 BRA `(.L_x_78) ;  /* 0x00000000003c0947 */ /* 0x000fea0003800000 */
[----:B------:R-:W1:Y:S01]  /*3f70*/  S2R R2, SR_LANEID ;  /* 0x0000000000027919 */ /* 0x000e620000000000 */
[----:B------:R-:W-:Y:S01]  /*3f80*/  ULOP3.LUT UR8, URZ, UR8, URZ, 0x33, !UPT ;  /* 0x00000008ff087292 */ /* 0x000fe2000f8e33ff */
[----:B------:R-:W-:Y:S02]  /*3f90*/  VOTEU.ANY UR7, UPT, PT ;  /* 0x0000000000077886 */ /* 0x000fe400038e0100 */
[----:B------:R-:W-:-:S03]  /*3fa0*/  UFLO.U32 UR7, UR7 ;  /* 0x00000007000772bd */ /* 0x000fc600080e0000 */
[----:B------:R-:W-:-:S04]  /*3fb0*/  IMAD.U32 R0, RZ, RZ, UR8 ;  /* 0x00000008ff007e24 */ /* 0x000fc8000f8e00ff */
[----:B------:R2:W3:Y:S02]  /*3fc0*/  REDUX UR6, R0 ;  /* 0x00000000000673c4 */ /* 0x0004e40000000000 */
[----:B------:R1:W-:Y:S02]  /*3fd0*/  UTCATOMSWS.AND URZ, UR8 ;  /* 0x0000000800ff79e3 */ /* 0x0003e40008000000 */
[----:B-1----:R-:W-:Y:S02]  /*3fe0*/  ISETP.EQ.U32.AND P0, PT, R2, UR7, PT ;  /* 0x0000000702007c0c */ /* 0x002fe4000bf02070 */
[----:B--2---:R-:W-:Y:S02]  /*3ff0*/  LOP3.LUT R0, RZ, UR5, RZ, 0x33, !PT ;  /* 0x00000005ff007c12 */ /* 0x004fe4000f8e33ff */
[----:B---3--:R-:W-:Y:S02]  /*4000*/  MOV R2, UR6 ;  /* 0x0000000600027c02 */ /* 0x008fe40008000f00 */
[----:B------:R-:W1:Y:S07]  /*4010*/  REDUX UR5, R0 ;  /* 0x00000000000573c4 */ /* 0x000e6e0000000000 */
[----:B------:R2:W-:Y:S01]  /*4020*/  @P0 ATOMS.AND RZ, [UR4+0x14], R2 ;  /* 0x00001402ffff098c */ /* 0x0005e2000a800004 */
[----:B-1----:R-:W-:-:S05]  /*4030*/  IMAD.U32 R0, RZ, RZ, UR5 ;  /* 0x00000005ff007e24 */ /* 0x002fca000f8e00ff */
[----:B------:R2:W-:Y:S01]  /*4040*/  @P0 ATOMS.AND RZ, [UR4+0x18], R0 ;  /* 0x00001800ffff098c */ /* 0x0005e2000a800004 */
[----:B------:R-:W-:Y:S05]  /*4050*/  BRA `(.L_x_79) ;  /* 0x0000000000147947 */ /* 0x000fea0003800000 */
.L_x_78:
[----:B------:R-:W-:Y:S02]  /*4060*/  MOV R2, 0x4080 ;  /* 0x0000408000027802 */ /* 0x000fe40000000f00 */
[----:B----45:R-:W-:Y:S05]  /*4070*/  CALL.REL.NOINC `($__internal_0_$__cuda_sm10x_tcgen05_guardrail_trap_col_being_dealloced_not_returned_by_alloc) ;  /* 0x0000004800787944 */ /* 0x030fea0003c00000 */
[----:B------:R-:W-:Y:S05]  /*4080*/  BRA `(.L_x_79) ;  /* 0x0000000000087947 */ /* 0x000fea0003800000 */
.L_x_77:
[----:B------:R-:W-:Y:S02]  /*4090*/  MOV R2, 0x40b0 ;  /* 0x000040b000027802 */ /* 0x000fe40000000f00 */
[----:B----45:R-:W-:Y:S05]  /*40a0*/  CALL.REL.NOINC `($__internal_2_$__cuda_sm10x_tcgen05_guardrail_trap_unallocated_columns_being_dealloced) ;  /* 0x0000004800847944 */ /* 0x030fea0003c00000 */
.L_x_79:
[----:B------:R-:W-:Y:S01]  /*40b0*/  NOP ;  /* 0x0000000000007918 */ /* 0x000fe20000000000 */
[----:B------:R-:W-:Y:S05]  /*40c0*/  EXIT ;  /* 0x000000000000794d */ /* 0x000fea0003800000 */
.L_x_61:
[----:B------:R-:W-:-:S09]  /*40d0*/  UISETP.NE.OR UP2, UPT, UR8, 0x3, !UP2 ;  /* 0x000000030800788c */ /* 0x000fd2000d745670 */
[----:B------:R-:W-:Y:S05]  /*40e0*/  BRA.U UP2, `(.L_x_80) ;  /* 0x0000000d02b07547 */ /* 0x000fea000b800000 */
[----:B------:R-:W1:Y:S01]  /*40f0*/  LDC R0, c[0x0][0xb30] ;  /* 0x0002cc00ff007b82 */ /* 0x000e620000000800 */
[----:B------:R-:W2:Y:S01]  /*4100*/  LDCU.64 UR8, c[0x0][0x888] ;  /* 0x00011100ff0877ac */ /* 0x000ea20008000a00 */
[----:B------:R-:W-:Y:S02]  /*4110*/  HFMA2 R27, -RZ, RZ, 0, 0 ;  /* 0x00000000ff1b7431 */ /* 0x000fe400000001ff */
[----:B------:R-:W-:Y:S01]  /*4120*/  IMAD.MOV.U32 R29, RZ, RZ, 0x1 ;  /* 0x00000001ff1d7424 */ /* 0x000fe200078e00ff */
[----:B------:R-:W-:Y:S01]  /*4130*/  MOV R25, 0x2000 ;  /* 0x0000200000197802 */ /* 0x000fe20000000f00 */
[----:B------:R-:W4:Y:S01]  /*4140*/  LDCU.64 UR4, c[0x0][0x890] ;  /* 0x00011200ff0477ac */ /* 0x000f220008000a00 */
[----:B------:R-:W-:Y:S01]  /*4150*/  IMAD.MOV.U32 R28, RZ, RZ, RZ ;  /* 0x000000ffff1c7224 */ /* 0x000fe200078e00ff */
[----:B------:R-:W3:Y:S01]  /*4160*/  LDC R24, c[0x0][0x370] ;  /* 0x0000dc00ff187b82 */ /* 0x000ee20000000800 */
[----:B------:R-:W-:Y:S01]  /*4170*/  UMOV UR7, 0x400 ;  /* 0x0000040000077882 */ /* 0x000fe20000000000 */
[----:B------:R-:W-:-:S02]  /*4180*/  UPLOP3.LUT UP1, UPT, UPT, UPT, UPT, 0x40, 0x4 ;  /* 0x000000000004789c */ /* 0x000fc40003f2e870 */
[----:B------:R-:W-:Y:S01]  /*4190*/  ULEA UR7, UR37, UR7, 0x18 ;  /* 0x0000000725077291 */ /* 0x000fe2000f8ec0ff */
[----:B------:R-:W-:-:S03]  /*41a0*/  UMOV UR13, URZ ;  /* 0x000000ff000d7c82 */ /* 0x000fc60008000000 */
[----:B------:R-:W3:Y:S01]  /*41b0*/  LDC R3, c[0x0][0xb0c] ;  /* 0x0002c300ff037b82 */ /* 0x000ee20000000800 */
[----:B--2---:R-:W-:Y:S02]  /*41c0*/  UISETP.NE.U32.AND UP3, UPT, UR8, URZ, UPT ;  /* 0x000000ff0800728c */ /* 0x004fe4000bf65070 */
[----:B----4-:R-:W-:-:S05]  /*41d0*/  UISETP.NE.U32.AND UP4, UPT, UR4, URZ, UPT ;  /* 0x000000ff0400728c */ /* 0x010fca000bf85070 */
[----:B------:R-:W2:Y:S01]  /*41e0*/  LDC R18, c[0x0][0xb20] ;  /* 0x0002c800ff127b82 */ /* 0x000ea20000000800 */
[----:B-1----:R-:W-:Y:S01]  /*41f0*/  ISETP.NE.AND P1, PT, R0, 0x1, PT ;  /* 0x000000010000780c */ /* 0x002fe20003f25270 */
[----:B------:R-:W-:Y:S02]  /*4200*/  UISETP.NE.AND.EX UP3, UPT, UR9, URZ, UPT, UP3 ;  /* 0x000000ff0900728c */ /* 0x000fe4000bf65330 */
[----:B------:R-:W-:-:S04]  /*4210*/  UISETP.NE.AND.EX UP4, UPT, UR5, URZ, UPT, UP4 ;  /* 0x000000ff0500728c */ /* 0x000fc8000bf85340 */
[----:B------:R-:W1:Y:S08]  /*4220*/  LDC.64 R30, c[0x0][0x348] ;  /* 0x0000d200ff1e7b82 */ /* 0x000e700000000a00 */
[----:B------:R-:W4:Y:S08]  /*4230*/  LDC.64 R16, c[0x0][0xb10] ;  /* 0x0002c400ff107b82 */ /* 0x000f300000000a00 */
[----:B------:R-:W1:Y:S08]  /*4240*/  LDC.64 R6, c[0x0][0xb18] ;  /* 0x0002c600ff067b82 */ /* 0x000e700000000a00 */
[----:B------:R-:W1:Y:S08]  /*4250*/  LDC.64 R4, c[0x0][0xb28] ;  /* 0x0002ca00ff047b82 */ /* 0x000e700000000a00 */
[----:B--23--:R-:W1:Y:S02]  /*4260*/  LDC R19, c[0x0][0x374] ;  /* 0x0000dd00ff137b82 */ /* 0x00ce640000000800 */
.L_x_89:
[C---:B------:R-:W-:Y:S02]  /*4270*/  LEA R0, R28.reuse, UR7, 0x3 ;  /* 0x000000071c007c11 */ /* 0x040fe4000f8e18ff */
[----:B------:R-:W-:Y:S02]  /*4280*/  SHF.L.U32 R2, R27, 0x1f, RZ ;  /* 0x0000001f1b027819 */ /* 0x000fe400000006ff */
[----:B------:R-:W-:Y:S02]  /*4290*/  LEA R20, R28, UR7, 0x4 ;  /* 0x000000071c147c11 */ /* 0x000fe4000f8e20ff */
[----:B--2---:R-:W2:Y:S02]  /*42a0*/  SYNCS.PHASECHK.TRANS64.TRYWAIT P0, [R0+URZ+0x140], R2 ;  /* 0x00014002000075a7 */ /* 0x004ea400080011ff */
[----:B--2---:R-:W-:Y:S05]  /*42b0*/  @!P0 BRA `(.L_x_81) ;  /* 0x00000044000c8947 */ /* 0x004fea0003800000 */
.L_x_179:
[----:B------:R-:W-:Y:S01]  /*42c0*/  ISETP.GE.AND P0, PT, R40, 0x1, PT ;  /* 0x000000012800780c */ /* 0x000fe20003f06270 */
[----:B------:R-:W3:Y:S01]  /*42d0*/  LDS.128 R20, [R20+0x1d0] ;  /* 0x0001d00014147984 */ /* 0x000ee20000000c00 */
[----:B--2---:R-:W-:Y:S01]  /*42e0*/  VIADD R0, R0, 0x150 ;  /* 0x0000015000007836 */ /* 0x004fe20000000000 */
[----:B------:R-:W-:Y:S01]  /*42f0*/  @!PT LDS RZ, [RZ] ;  /* 0x00000000fffff984 */ /* 0x000fe20000000800 */
[----:B------:R-:W-:Y:S01]  /*4300*/  @!PT LDS RZ, [RZ] ;  /* 0x00000000fffff984 */ /* 0x000fe20000000800 */
[----:B------:R-:W-:Y:S01]  /*4310*/  @!PT LDS RZ, [RZ] ;  /* 0x00000000fffff984 */ /* 0x000fe20000000800 */
[----:B------:R-:W-:Y:S01]  /*4320*/  @!PT LDS RZ, [RZ] ;  /* 0x00000000fffff984 */ /* 0x000fe20000000800 */
[----:B------:R2:W-:Y:S06]  /*4330*/  MEMBAR.ALL.CTA ;  /* 0x0000000000007992 */ /* 0x0005ec0000008000 */
[----:B--2---:R-:W2:Y:S01]  /*4340*/  FENCE.VIEW.ASYNC.S ;  /* 0x00000000000073c6 */ /* 0x004ea20000000000 */
[----:B------:R-:W-:Y:S04]  /*4350*/  PRMT R0, RZ, 0x654, R0 ;  /* 0x00000654ff007816 */ /* 0x000fe80000000000 */
[----:B--2---:R2:W-:Y:S01]  /*4360*/  SYNCS.ARRIVE.TRANS64.RED.A1T0 RZ, [R0+URZ], RZ ;  /* 0x000000ff00ff79a7 */ /* 0x0045e200081004ff */
[----:B---3--:R-:W-:Y:S11]  /*4370*/  LOP3.LUT P3, RZ, R22, 0x1, RZ, 0xc0, !PT ;  /* 0x0000000116ff7812 */ /* 0x008ff6000786c0ff */
[----:B------:R-:W-:Y:S02]  /*4380*/  @!UPT UIADD3 URZ, UPT, UPT, URZ, URZ, URZ ;  /* 0x000000fffffff290 */ /* 0x000fe4000fffe0ff */
[----:B------:R-:W-:Y:S02]  /*4390*/  @P3 MOV R11, R20 ;  /* 0x00000014000b3202 */ /* 0x000fe40000000f00 */
[----:B------:R-:W-:Y:S01]  /*43a0*/  @P3 LOP3.LUT R10, R21, 0xffff, RZ, 0xc0, !PT ;  /* 0x0000ffff150a3812 */ /* 0x000fe200078ec0ff */
[----:B--2---:R-:W-:Y:S06]  /*43b0*/  @!P0 BRA `(.L_x_82) ;  /* 0x0000000000a48947 */ /* 0x004fec0003800000 */
[-C--:B-1----:R-:W-:Y:S01]  /*43c0*/  IMAD.HI.U32 R0, R19, R7.reuse, RZ ;  /* 0x0000000713007227 */ /* 0x082fe200078e00ff */
[----:B------:R-:W-:Y:S02]  /*43d0*/  ISETP.NE.AND P0, PT, R6, 0x1, PT ;  /* 0x000000010600780c */ /* 0x000fe40003f05270 */
[----:B------:R-:W-:Y:S01]  /*43e0*/  ISETP.NE.AND P2, PT, R40, 0x1, PT ;  /* 0x000000012800780c */ /* 0x000fe20003f45270 */
[----:B----4-:R-:W-:Y:S01]  /*43f0*/  IMAD.HI.U32 R9, R24, R16, RZ ;  /* 0x0000001018097227 */ /* 0x010fe200078e00ff */
[----:B------:R-:W-:Y:S02]  /*4400*/  SHF.R.U32.HI R0, RZ, R18, R0 ;  /* 0x00000012ff007219 */ /* 0x000fe40000011600 */
[----:B------:R-:W-:Y:S01]  /*4410*/  ISETP.NE.AND P4, PT, R3, 0x1, PT ;  /* 0x000000010300780c */ /* 0x000fe20003f85270 */
[----:B------:R-:W-:Y:S01]  /*4420*/  IMAD.HI.U32 R13, R10, R7, RZ ;  /* 0x000000070a0d7227 */ /* 0x000fe200078e00ff */
[----:B------:R-:W-:Y:S02]  /*4430*/  SHF.R.U32.HI R9, RZ, R17, R9 ;  /* 0x00000011ff097219 */ /* 0x000fe40000011609 */
[----:B------:R-:W-:Y:S01]  /*4440*/  SEL R0, R19, R0, !P0 ;  /* 0x0000000013007207 */ /* 0x000fe20004000000 */
[----:B------:R-:W-:Y:S01]  /*4450*/  IMAD.HI.U32 R12, R11, R16, RZ ;  /* 0x000000100b0c7227 */ /* 0x000fe200078e00ff */
[----:B------:R-:W-:Y:S03]  /*4460*/  SEL R9, R24, R9, !P4 ;  /* 0x0000000918097207 */ /* 0x000fe60006000000 */
[-C--:B------:R-:W-:Y:S01]  /*4470*/  IMAD.HI.U32 R8, R0, R4.reuse, RZ ;  /* 0x0000000400087227 */ /* 0x080fe200078e00ff */
[----:B------:R-:W-:Y:S03]  /*4480*/  SHF.R.U32.HI R12, RZ, R17, R12 ;  /* 0x00000011ff0c7219 */ /* 0x000fe6000001160c */
[----:B------:R-:W-:Y:S01]  /*4490*/  IMAD.HI.U32 R2, R9, R4, RZ ;  /* 0x0000000409027227 */ /* 0x000fe200078e00ff */
[-C--:B------:R-:W-:Y:S02]  /*44a0*/  @P2 SHF.R.U32.HI R0, RZ, R5.reuse, R8 ;  /* 0x00000005ff002219 */ /* 0x080fe40000011608 */
[----:B------:R-:W-:Y:S02]  /*44b0*/  SHF.R.U32.HI R8, RZ, R18, R13 ;  /* 0x00000012ff087219 */ /* 0x000fe4000001160d */
[----:B------:R-:W-:Y:S01]  /*44c0*/  @P2 SHF.R.U32.HI R9, RZ, R5, R2 ;  /* 0x00000005ff092219 */ /* 0x000fe20000011602 */
[----:B------:R-:W-:Y:S01]  /*44d0*/  IMAD R0, R40, R0, RZ ;  /* 0x0000000028007224 */ /* 0x000fe200078e02ff */
[----:B------:R-:W-:Y:S02]  /*44e0*/  SEL R8, R10, R8, !P0 ;  /* 0x000000080a087207 */ /* 0x000fe40004000000 */
[----:B------:R-:W-:Y:S01]  /*44f0*/  SEL R2, R11, R12, !P4 ;  /* 0x0000000c0b027207 */ /* 0x000fe20006000000 */
[----:B------:R-:W-:Y:S01]  /*4500*/  IMAD R12, R40, R9, RZ ;  /* 0x00000009280c7224 */ /* 0x000fe200078e02ff */
[C---:B------:R-:W-:Y:S01]  /*4510*/  ISETP.GE.AND P0, PT, R8.reuse, R0, PT ;  /* 0x000000000800720c */ /* 0x040fe20003f06270 */
[----:B------:R-:W-:Y:S03]  /*4520*/  IMAD.HI.U32 R0, R8, R4, RZ ;  /* 0x0000000408007227 */ /* 0x000fe600078e00ff */
[----:B------:R-:W-:Y:S02]  /*4530*/  ISETP.GE.OR P0, PT, R2, R12, P0 ;  /* 0x0000000c0200720c */ /* 0x000fe40000706670 */
[-C--:B------:R-:W-:Y:S04]  /*4540*/  SHF.R.U32.HI R0, RZ, R5.reuse, R0 ;  /* 0x00000005ff007219 */ /* 0x080fe80000011600 */
[----:B------:R-:W-:Y:S05]  /*4550*/  SEL R13, R8, R0, !P2 ;  /* 0x00000000080d7207 */ /* 0x000fea0005000000 */
[----:B------:R-:W-:Y:S02]  /*4560*/  IMAD.MOV R12, RZ, RZ, -R13 ;  /* 0x000000ffff0c7224 */ /* 0x000fe400078e0a0d */
[----:B------:R-:W-:Y:S04]  /*4570*/  @!P0 IMAD.HI.U32 R0, R2, R4, RZ ;  /* 0x0000000402008227 */ /* 0x000fe800078e00ff */
[----:B------:R-:W-:Y:S01]  /*4580*/  IMAD R12, R40, R12, R8 ;  /* 0x0000000c280c7224 */ /* 0x000fe200078e0208 */
[----:B------:R-:W-:Y:S04]  /*4590*/  @!P0 SHF.R.U32.HI R0, RZ, R5, R0 ;  /* 0x00000005ff008219 */ /* 0x000fe80000011600 */
[----:B------:R-:W-:Y:S04]  /*45a0*/  @!P0 SEL R0, R2, R0, !P2 ;  /* 0x0000000002008207 */ /* 0x000fe80005000000 */
[----:B------:R-:W-:Y:S01]  /*45b0*/  @!P0 IADD3 R13, PT, PT, R13, -R0, RZ ;  /* 0x800000000d0d8210 */ /* 0x000fe20007ffe0ff */
[----:B------:R-:W-:Y:S01]  /*45c0*/  @!P0 IMAD R0, R9, R12, R0 ;  /* 0x0000000c09008224 */ /* 0x000fe200078e0200 */
[----:B------:R-:W-:Y:S01]  /*45d0*/  IADD3 R9, PT, PT, -R8, RZ, RZ ;  /* 0x000000ff08097210 */ /* 0x000fe20007ffe1ff */
[--C-:B------:R-:W-:Y:S02]  /*45e0*/  IMAD.MOV R12, RZ, RZ, -R2.reuse ;  /* 0x000000ffff0c7224 */ /* 0x100fe400078e0a02 */
[----:B------:R-:W-:Y:S02]  /*45f0*/  @!P0 IMAD R8, R13, R40, R2 ;  /* 0x000000280d088224 */ /* 0x000fe400078e0202 */
[----:B------:R-:W-:Y:S02]  /*4600*/  @!P0 IMAD.MOV.U32 R2, RZ, RZ, R0 ;  /* 0x000000ffff028224 */ /* 0x000fe400078e0000 */
[----:B------:R-:W-:Y:S02]  /*4610*/  IMAD R11, R3, R12, R11 ;  /* 0x0000000c030b7224 */ /* 0x000fe400078e020b */
[----:B------:R-:W-:Y:S02]  /*4620*/  IMAD R10, R6, R9, R10 ;  /* 0x00000009060a7224 */ /* 0x000fe400078e020a */
[----:B------:R-:W-:Y:S02]  /*4630*/  IMAD R11, R2, R3, R11 ;  /* 0x00000003020b7224 */ /* 0x000fe400078e020b */
[----:B------:R-:W-:Y:S02]  /*4640*/  IMAD R10, R8, R6, R10 ;  /* 0x00000006080a7224 */ /* 0x000fe400078e020a */
.L_x_82:
[----:B------:R-:W-:Y:S05]  /*4650*/  BRA.U UP1, `(.L_x_83) ;  /* 0x0000000101107547 */ /* 0x000fea000b800000 */
[----:B------:R-:W-:Y:S04]  /*4660*/  MOV R2, UR6 ;  /* 0x0000000600027c02 */ /* 0x000fe80008000f00 */
[----:B------:R-:W-:Y:S04]  /*4670*/  SHF.L.U32 R2, R2, 0x1f, RZ ;  /* 0x0000001f02027819 */ /* 0x000fe800000006ff */
[----:B------:R-:W2:Y:S02]  /*4680*/  SYNCS.PHASECHK.TRANS64.TRYWAIT P0, [UR7+0x138], R2 ;  /* 0x00013802ff0075a7 */ /* 0x000ea40008001107 */
[----:B--2---:R-:W-:Y:S05]  /*4690*/  @!P0 BRA `(.L_x_84) ;  /* 0x0000004000288947 */ /* 0x004fea0003800000 */
.L_x_83:
[----:B------:R-:W-:Y:S02]  /*46a0*/  R2UR UR11, R15 ;  /* 0x000000000f0b72ca */ /* 0x000fe400000e0000 */
[----:B------:R-:W-:Y:S02]  /*46b0*/  R2UR UR10, R14 ;  /* 0x000000000e0a72ca */ /* 0x000fe400000e0000 */
[----:B------:R-:W-:Y:S04]  /*46c0*/  ISETP.NE.U32.AND P2, PT, RZ, UR4, PT ;  /* 0x00000004ff007c0c */ /* 0x000fe8000bf45070 */
[----:B------:R-:W-:Y:S05]  /*46d0*/  ISETP.NE.AND.EX P2, PT, RZ, UR5, PT, P2 ;  /* 0x00000005ff007c0c */ /* 0x000fea000bf45320 */
[----:B------:R-:W-:Y:S02]  /*46e0*/  USHF.L.U32 UR11, UR11, 0x7, URZ ;  /* 0x000000070b0b7899 */ /* 0x000fe400080006ff */
[----:B------:R-:W-:Y:S01]  /*46f0*/  USHF.L.U32 UR10, UR10, 0x6, URZ ;  /* 0x000000060a0a7899 */ /* 0x000fe200080006ff */
[----:B------:R-:W-:Y:S11]  /*4700*/  BRA.U !UP4, `(.L_x_85) ;  /* 0x000000010c347547 */ /* 0x000ff6000b800000 */
[----:B------:R-:W-:Y:S01]  /*4710*/  UPLOP3.LUT UP0, UPT, UPT, UPT, UP3, 0x80, 0x8 ;  /* 0x000000000008789c */ /* 0x000fe20003f0f030 */
[----:B--2---:R-:W-:Y:S02]  /*4720*/  HFMA2 R0, -RZ, RZ, 0, 5.9604644775390625e-08 ;  /* 0x00000001ff007431 */ /* 0x004fe400000001ff */
[----:B------:R-:W-:Y:S03]  /*4730*/  IMAD.MOV.U32 R88, RZ, RZ, 0x1 ;  /* 0x00000001ff587424 */ /* 0x000fe600078e00ff */
[----:B------:R-:W-:Y:S05]  /*4740*/  PLOP3.LUT P0, PT, PT, PT, UP0, 0x80, 0x8 ;  /* 0x000000000008781c */ /* 0x000fea0003f0f008 */
[----:B------:R-:W2:Y:S01]  /*4750*/  @UP0 LDCU.64 UR14, c[0x0][0x888] ;  /* 0x00011100ff0e07ac */ /* 0x000ea20008000a00 */
[----:B------:R-:W-:Y:S07]  /*4760*/  @UP0 UIMAD UR8, UR36, UR4, URZ ;  /* 0x00000004240802a4 */ /* 0x000fee000f8e02ff */
[----:B------:R-:W-:Y:S01]  /*4770*/  @!P0 PRMT R88, R0, 0x7610, R88 ;  /* 0x0000761000588816 */ /* 0x000fe20000000058 */
[----:B--2---:R-:W-:Y:S03]  /*4780*/  @UP0 UIMAD.WIDE UR14, UR8, 0x4, UR14 ;  /* 0x00000004080e08a5 */ /* 0x004fe6000f8e020e */
[----:B------:R-:W2:Y:S03]  /*4790*/  @!UP0 LDCU UR8, c[0x0][0x880] ;  /* 0x00011000ff0887ac */ /* 0x000ea60008000800 */
[----:B------:R-:W-:Y:S01]  /*47a0*/  IMAD.U32 R8, RZ, RZ, UR14 ;  /* 0x0000000eff087e24 */ /* 0x000fe2000f8e00ff */
[----:B------:R-:W-:Y:S05]  /*47b0*/  MOV R9, UR15 ;  /* 0x0000000f00097c02 */ /* 0x000fea0008000f00 */
[----:B-----5:R3:W5:Y:S02]  /*47c0*/  @P0 LDG.E R49, desc[UR46][R8.64] ;  /* 0x0000002e08310981 */ /* 0x020764000c1e1900 */
[----:B--23--:R-:W-:Y:S07]  /*47d0*/  @!P0 IMAD.U32 R49, RZ, RZ, UR8 ;  /* 0x00000008ff318e24 */ /* 0x00cfee000f8e00ff */
.L_x_85:
[----:B-----5:R-:W-:Y:S01]  /*47e0*/  @!P2 FSETP.EQ.AND P0, PT, R49, RZ, PT ;  /* 0x000000ff3100a20b */ /* 0x020fe20003f02000 */
[----:B------:R-:W-:Y:S01]  /*47f0*/  @!UPT UIADD3 URZ, UPT, UPT, URZ, URZ, URZ ;  /* 0x000000fffffff290 */ /* 0x000fe2000fffe0ff */
[----:B------:R-:W-:Y:S11]  /*4800*/  @!P2 BRA `(.L_x_86) ;  /* 0x000000000014a947 */ /* 0x000ff60003800000 */
[----:B------:R-:W-:Y:S02]  /*4810*/  LOP3.LUT P2, RZ, R88, 0xff, RZ, 0xc0, !PT ;  /* 0x000000ff58ff7812 */ /* 0x000fe4000784c0ff */
[----:B------:R-:W-:Y:S04]  /*4820*/  PLOP3.LUT P0, PT, PT, PT, UP0, 0x80, 0x8 ;  /* 0x000000000008781c */ /* 0x000fe80003f0f008 */
[----:B------:R-:W-:Y:S07]  /*4830*/  PLOP3.LUT P0, PT, P0, PT, PT, 0x8, 0x80 ;  /* 0x000000000080781c */ /* 0x000fee000070e170 */
[----:B------:R-:W-:Y:S11]  /*4840*/  @P2 FSETP.EQ.AND P0, PT, R49, RZ, PT ;  /* 0x000000ff3100220b */ /* 0x000ff60003f02000 */
[----:B------:R-:W-:Y:S02]  /*4850*/  @!UPT UIADD3 URZ, UPT, UPT, URZ, URZ, URZ ;  /* 0x000000fffffff290 */ /* 0x000fe4000fffe0ff */
.L_x_86:
[----:B------:R-:W-:Y:S01]  /*4860*/  ULEA UR15, UR13, UR7, 0x3 ;  /* 0x000000070d0f7291 */ /* 0x000fe2000f8e18ff */
[----:B------:R-:W-:Y:S02]  /*4870*/  SHF.L.U32 R9, R29, 0x1f, RZ ;  /* 0x0000001f1d097819 */ /* 0x000fe400000006ff */
[----:B------:R-:W-:Y:S04]  /*4880*/  ELECT P4, URZ, PT ;  /* 0x0000000000ff782f */ /* 0x000fe80003880000 */
[----:B------:R-:W-:Y:S02]  /*4890*/  PLOP3.LUT P4, PT, P0, P4, PT, 0xf2, 0x2f ;  /* 0x00000000002f781c */ /* 0x000fe40000789e72 */
[----:B------:R-:W3:Y:S11]  /*48a0*/  SYNCS.PHASECHK.TRANS64.TRYWAIT P2, [UR15+0x118], R9 ;  /* 0x00011809ff0075a7 */ /* 0x000ef6000804110f */
[----:B-1----:R-:W-:Y:S05]  /*48b0*/  @!P4 IADD3 R8, P0, PT, R30, 0x580, RZ ;  /* 0x000005801e08c810 */ /* 0x002fea0007f1e0ff */
[----:B--2---:R-:W-:Y:S01]  /*48c0*/  @!P4 IMAD.X R2, RZ, RZ, R31, P0 ;  /* 0x000000ffff02c224 */ /* 0x004fe200000e061f */
[----:B---3--:R-:W-:Y:S07]  /*48d0*/  @!P2 BRA `(.L_x_87) ;  /* 0x0000003c00b0a947 */ /* 0x008fee0003800000 */
.L_x_182:
[----:B------:R-:W2:Y:S01]  /*48e0*/  LDC.64 R12, c[0x0][0xb18] ;  /* 0x0002c600ff0c7b82 */ /* 0x000ea20000000a00 */
[----:B------:R-:W-:Y:S01]  /*48f0*/  @!P4 R2UR UR8, R2 ;  /* 0x000000000208c2ca */ /* 0x000fe200000e0000 */
[----:B------:R-:W-:Y:S01]  /*4900*/  VOTEU.ALL UP2, P4 ;  /* 0x0000000000ff7886 */ /* 0x000fe20002040000 */
[----:B------:R-:W-:Y:S01]  /*4910*/  @!P4 R2UR UR9, R8 ;  /* 0x000000000809c2ca */ /* 0x000fe200000e0000 */
[----:B------:R-:W-:Y:S01]  /*4920*/  VOTEU.ALL UP1, P4 ;  /* 0x0000000000ff7886 */ /* 0x000fe20002020000 */
[----:B-1----:R-:W-:Y:S03]  /*4930*/  @!P4 IMAD.MOV.U32 R0, RZ, RZ, 0x2000 ;  /* 0x00002000ff00c424 */ /* 0x002fe600078e00ff */
[----:B------:R-:W1:Y:S01]  /*4940*/  @!P1 LDC R2, c[0x0][0xb0c] ;  /* 0x0002c300ff029b82 */ /* 0x000e620000000800 */
[----:B------:R-:W-:Y:S01]  /*4950*/  UMOV UR20, 0x0 ;  /* 0x0000000000147882 */ /* 0x000fe20000000000 */
[----:B------:R-:W-:Y:S01]  /*4960*/  UMOV UR21, 0x10000000 ;  /* 0x1000000000157882 */ /* 0x000fe20000000000 */
[----:B------:R-:W-:Y:S01]  /*4970*/  UMOV UR12, UR36 ;  /* 0x00000024000c7c82 */ /* 0x000fe20008000000 */
[----:B------:R-:W-:Y:S01]  /*4980*/  UIADD3 UR14, UPT, UPT, UR13, 0x1, URZ ;  /* 0x000000010d0e7890 */ /* 0x000fe2000fffe0ff */
[----:B------:R-:W-:Y:S01]  /*4990*/  @P3 SHF.R.U32.HI R26, RZ, 0x10, R21 ;  /* 0x00000010ff1a3819 */ /* 0x000fe20000011615 */
[----:B------:R-:W-:Y:S02]  /*49a0*/  VIADD R28, R28, 0x1 ;  /* 0x000000011c1c7836 */ /* 0x000fe40000000000 */
[----:B------:R-:W-:Y:S01]  /*49b0*/  IMAD.U32 R9, RZ, RZ, UR8 ;  /* 0x00000008ff097e24 */ /* 0x000fe2000f8e00ff */
[----:B------:R-:W-:Y:S01]  /*49c0*/  @!UP2 ULEA UR8, UR13, UR7, 0xd ;  /* 0x000000070d08a291 */ /* 0x000fe2000f8e68ff */
[----:B------:R-:W-:Y:S01]  /*49d0*/  IMAD.U32 R8, RZ, RZ, UR9 ;  /* 0x00000009ff087e24 */ /* 0x000fe2000f8e00ff */
[----:B------:R-:W-:Y:S02]  /*49e0*/  UIADD3 UR9, UPT, UPT, UR15, 0x100, URZ ;  /* 0x000001000f097890 */ /* 0x000fe4000fffe0ff */
[----:B------:R-:W-:Y:S01]  /*49f0*/  @!P4 R2UR UR19, R9 ;  /* 0x000000000913c2ca */ /* 0x000fe200000e0000 */
[----:B------:R-:W-:Y:S01]  /*4a00*/  @!UP2 UIADD3 UR8, UPT, UPT, UR8, 0x200, URZ ;  /* 0x000002000808a890 */ /* 0x000fe2000fffe0ff */
[----:B------:R-:W-:Y:S01]  /*4a10*/  @!P4 R2UR UR18, R8 ;  /* 0x000000000812c2ca */ /* 0x000fe200000e0000 */
[----:B------:R-:W-:Y:S01]  /*4a20*/  UISETP.NE.AND UP5, UPT, UR14, 0x3, UPT ;  /* 0x000000030e00788c */ /* 0x000fe2000bfa5270 */
[----:B------:R-:W3:Y:S01]  /*4a30*/  LDC.64 R8, c[0x0][0xb10] ;  /* 0x0002c400ff087b82 */ /* 0x000ee20000000a00 */
[----:B------:R-:W-:Y:S02]  /*4a40*/  UPRMT UR16, UR37, 0x654, UR9 ;  /* 0x0000065425107896 */ /* 0x000fe40008000009 */
[----:B------:R-:W-:Y:S02]  /*4a50*/  USEL UR17, URZ, 0x1, UP5 ;  /* 0x00000001ff117887 */ /* 0x000fe4000a800000 */
[----:B------:R-:W-:Y:S04]  /*4a60*/  USEL UR14, UR14, URZ, UP5 ;  /* 0x000000ff0e0e7287 */ /* 0x000fe8000a800000 */
[----:B------:R-:W-:Y:S01]  /*4a70*/  ULEA UR13, UR14, UR7, 0x3 ;  /* 0x000000070e0d7291 */ /* 0x000fe2000f8e18ff */
[----:B------:R-:W-:Y:S01]  /*4a80*/  LOP3.LUT R29, R29, UR17, RZ, 0x3c, !PT ;  /* 0x000000111d1d7c12 */ /* 0x000fe2000f8e3cff */
[----:B------:R1:W-:Y:S01]  /*4a90*/  @!UP1 UTMALDG.3D [UR8], [UR18], desc[UR20] ;  /* 0x00001408120095b4 */ /* 0x0003e20008011000 */
[----:B------:R5:W-:Y:S02]  /*4aa0*/  @!P4 SYNCS.ARRIVE.TRANS64.RED.A0TR RZ, [UR15+0x100], R0 ;  /* 0x00010000ffffc9a7 */ /* 0x000be4000830040f */
[----:B------:R-:W-:Y:S01]  /*4ab0*/  SHF.L.U32 R14, R29, 0x1f, RZ ;  /* 0x0000001f1d0e7819 */ /* 0x000fe200000006ff */
[C---:B---3--:R-:W-:Y:S01]  /*4ac0*/  @!P1 IMAD.HI.U32 R8, R11.reuse, R8, RZ ;  /* 0x000000080b089227 */ /* 0x048fe200078e00ff */
[----:B--2---:R-:W-:Y:S02]  /*4ad0*/  @!P1 ISETP.NE.AND P0, PT, R12, 0x1, PT ;  /* 0x000000010c00980c */ /* 0x004fe40003f05270 */
[----:B-1----:R-:W-:Y:S01]  /*4ae0*/  @!P1 ISETP.NE.AND P2, PT, R2, 0x1, PT ;  /* 0x000000010200980c */ /* 0x002fe20003f45270 */
[----:B------:R-:W-:Y:S01]  /*4af0*/  SYNCS.ARRIVE.TRANS64.RED.A1T0 RZ, [UR16], RZ ;  /* 0x000000ffffff79a7 */ /* 0x000fe20008100410 */
[C---:B------:R-:W-:Y:S01]  /*4b00*/  @!P1 IMAD.HI.U32 R13, R10.reuse, R13, RZ ;  /* 0x0000000d0a0d9227 */ /* 0x040fe200078e00ff */
[----:B------:R-:W-:Y:S04]  /*4b10*/  @!P1 SHF.R.U32.HI R8, RZ, R9, R8 ;  /* 0x00000009ff089219 */ /* 0x000fe80000011608 */
[----:B------:R-:W-:Y:S01]  /*4b20*/  @!P1 SEL R8, R11, R8, !P2 ;  /* 0x000000080b089207 */ /* 0x000fe20005000000 */
[----:B------:R-:W1:Y:S01]  /*4b30*/  SYNCS.PHASECHK.TRANS64.TRYWAIT P5, [UR13+0x118], R14 ;  /* 0x0001180eff0075a7 */ /* 0x000e6200080a110d */
[----:B-----5:R-:W2:Y:S02]  /*4b40*/  @!P1 LDC R0, c[0x0][0xb20] ;  /* 0x0002c800ff009b82 */ /* 0x020ea40000000800 */
[----:B--2---:R-:W-:Y:S04]  /*4b50*/  @!P1 SHF.R.U32.HI R0, RZ, R0, R13 ;  /* 0x00000000ff009219 */ /* 0x004fe8000001160d */
[----:B------:R-:W-:Y:S05]  /*4b60*/  @!P1 SEL R9, R10, R0, !P0 ;  /* 0x000000000a099207 */ /* 0x000fea0004000000 */
[----:B------:R-:W-:Y:S02]  /*4b70*/  @!P1 IMAD.IADD R0, R9, 0x1, -R8 ;  /* 0x0000000109009824 */ /* 0x000fe400078e0a08 */
[----:B------:R-:W-:Y:S02]  /*4b80*/  @!P1 IMAD.IADD R8, R8, 0x1, -R9 ;  /* 0x0000000108089824 */ /* 0x000fe400078e0a09 */
[----:B------:R-:W-:Y:S02]  /*4b90*/  @!P1 IMAD R11, R0, R2, R11 ;  /* 0x00000002000b9224 */ /* 0x000fe400078e020b */
[----:B------:R-:W-:Y:S01]  /*4ba0*/  @!P1 IMAD R10, R8, R12, R10 ;  /* 0x0000000c080a9224 */ /* 0x000fe200078e020a */
[----:B-1----:R-:W-:Y:S06]  /*4bb0*/  @!P5 BRA `(.L_x_88) ;  /* 0x0000003c0010d947 */ /* 0x002fec0003800000 */
.L_x_184:
[----:B------:R-:W-:Y:S01]  /*4bc0*/  @!P4 IADD3 R2, P0, PT, R30, 0x580, RZ ;  /* 0x000005801e02c810 */ /* 0x000fe20007f1e0ff */
[----:B------:R-:W-:Y:S01]  /*4bd0*/  UMOV UR18, 0x0 ;  /* 0x0000000000127882 */ /* 0x000fe20000000000 */
[----:B------:R-:W-:Y:S01]  /*4be0*/  UMOV UR19, 0x10000000 ;  /* 0x1000000000137882 */ /* 0x000fe20000000000 */
[----:B------:R-:W-:Y:S01]  /*4bf0*/  VOTEU.ALL UP1, P4 ;  /* 0x0000000000ff7886 */ /* 0x000fe20002020000 */
[----:B------:R-:W-:Y:S01]  /*4c00*/  @!P4 R2UR UR9, R2 ;  /* 0x000000000209c2ca */ /* 0x000fe200000e0000 */
[----:B-1----:R-:W-:Y:S01]  /*4c10*/  @!P4 IMAD.X R0, RZ, RZ, R31, P0 ;  /* 0x000000ffff00c224 */ /* 0x002fe200000e061f */
[----:B------:R-:W-:Y:S01]  /*4c20*/  UMOV UR12, UR36 ;  /* 0x00000024000c7c82 */ /* 0x000fe20008000000 */
[----:B------:R-:W-:Y:S01]  /*4c30*/  @P3 R2UR UR36, R26 ;  /* 0x000000001a2432ca */ /* 0x000fe200000e0000 */
[----:B------:R-:W-:Y:S01]  /*4c40*/  @!UP1 ULEA UR15, UR14, UR7, 0xd ;  /* 0x000000070e0f9291 */ /* 0x000fe2000f8e68ff */
[----:B------:R-:W-:Y:S01]  /*4c50*/  ISETP.NE.AND P0, PT, R28, 0x2, PT ;  /* 0x000000021c00780c */ /* 0x000fe20003f05270 */
[----:B------:R-:W-:Y:S01]  /*4c60*/  @!UP1 UIADD3 UR10, UPT, UPT, UR10, 0x20, URZ ;  /* 0x000000200a0a9890 */ /* 0x000fe2000fffe0ff */
[----:B------:R-:W-:Y:S01]  /*4c70*/  @!P4 R2UR UR8, R0 ;  /* 0x000000000008c2ca */ /* 0x000fe200000e0000 */
[----:B------:R-:W-:Y:S01]  /*4c80*/  IMAD.IADD R14, R10, 0x1, R86 ;  /* 0x000000010a0e7824 */ /* 0x000fe200078e0256 */
[----:B------:R-:W-:Y:S01]  /*4c90*/  SEL R0, RZ, 0x1, P0 ;  /* 0x00000001ff007807 */ /* 0x000fe20000000000 */
[----:B------:R-:W-:Y:S01]  /*4ca0*/  IMAD.IADD R15, R11, 0x1, R87 ;  /* 0x000000010b0f7824 */ /* 0x000fe200078e0257 */
[----:B------:R-:W-:Y:S02]  /*4cb0*/  SEL R28, R28, RZ, P0 ;  /* 0x000000ff1c1c7207 */ /* 0x000fe40000000000 */
[----:B------:R-:W-:Y:S01]  /*4cc0*/  IMAD.U32 R8, RZ, RZ, UR9 ;  /* 0x00000009ff087e24 */ /* 0x000fe2000f8e00ff */
[----:B------:R-:W-:Y:S01]  /*4cd0*/  UIADD3 UR9, UPT, UPT, UR13, 0x100, URZ ;  /* 0x000001000d097890 */ /* 0x000fe2000fffe0ff */
[----:B------:R-:W-:Y:S03]  /*4ce0*/  LOP3.LUT R27, R27, R0, RZ, 0x3c, !PT ;  /* 0x000000001b1b7212 */ /* 0x000fe600078e3cff */
[----:B------:R-:W-:Y:S02]  /*4cf0*/  @!P4 R2UR UR16, R8 ;  /* 0x000000000810c2ca */ /* 0x000fe400000e0000 */
[----:B------:R-:W-:Y:S01]  /*4d00*/  IMAD.U32 R9, RZ, RZ, UR8 ;  /* 0x00000008ff097e24 */ /* 0x000fe2000f8e00ff */
[----:B------:R-:W-:Y:S01]  /*4d10*/  @!UP1 UIADD3 UR8, UPT, UPT, UR15, 0x200, URZ ;  /* 0x000002000f089890 */ /* 0x000fe2000fffe0ff */
[----:B------:R-:W-:Y:S01]  /*4d20*/  VOTEU.ALL UP1, P4 ;  /* 0x0000000000ff7886 */ /* 0x000fe20002020000 */
[----:B------:R-:W-:Y:S02]  /*4d30*/  UPRMT UR15, UR37, 0x654, UR9 ;  /* 0x00000654250f7896 */ /* 0x000fe40008000009 */
[----:B------:R-:W-:Y:S11]  /*4d40*/  @!P4 R2UR UR17, R9 ;  /* 0x000000000911c2ca */ /* 0x000ff600000e0000 */
[----:B------:R-:W-:Y:S02]  /*4d50*/  @!UPT UIADD3 URZ, UPT, UPT, URZ, URZ, URZ ;  /* 0x000000fffffff290 */ /* 0x000fe4000fffe0ff */
[----:B------:R2:W-:Y:S01]  /*4d60*/  @!UP1 UTMALDG.3D [UR8], [UR16], desc[UR18] ;  /* 0x00001208100095b4 */ /* 0x0005e20008011000 */
[----:B------:R2:W-:Y:S01]  /*4d70*/  @!P4 SYNCS.ARRIVE.TRANS64.RED.A0TR RZ, [UR13+0x100], R25 ;  /* 0x00010019ffffc9a7 */ /* 0x0005e2000830040d */
[----:B------:R-:W-:Y:S04]  /*4d80*/  UIADD3 UR13, UPT, UPT, UR14, 0x1, URZ ;  /* 0x000000010e0d7890 */ /* 0x000fe8000fffe0ff */
[----:B------:R-:W-:Y:S04]  /*4d90*/  UISETP.NE.AND UP1, UPT, UR13, 0x3, UPT ;  /* 0x000000030d00788c */ /* 0x000fe8000bf25270 */
[----:B------:R-:W-:Y:S02]  /*4da0*/  USEL UR14, URZ, 0x1, UP1 ;  /* 0x00000001ff0e7887 */ /* 0x000fe40008800000 */
[----:B------:R-:W-:Y:S02]  /*4db0*/  USEL UR13, UR13, URZ, UP1 ;  /* 0x000000ff0d0d7287 */ /* 0x000fe40008800000 */
[----:B------:R-:W-:Y:S02]  /*4dc0*/  UPLOP3.LUT UP1, UPT, UPT, UPT, UPT, 0x80, 0x8 ;  /* 0x000000000008789c */ /* 0x000fe40003f2f070 */
[----:B------:R-:W-:Y:S01]  /*4dd0*/  LOP3.LUT R29, R29, UR14, RZ, 0x3c, !PT ;  /* 0x0000000e1d1d7c12 */ /* 0x000fe2000f8e3cff */
[----:B------:R-:W-:Y:S01]  /*4de0*/  SYNCS.ARRIVE.TRANS64.RED.A1T0 RZ, [UR15], RZ ;  /* 0x000000ffffff79a7 */ /* 0x000fe2000810040f */
[----:B------:R-:W-:Y:S07]  /*4df0*/  @P3 BRA `(.L_x_89) ;  /* 0xfffffff4001c3947 */ /* 0x000fee000383ffff */
[----:B------:R-:W-:Y:S01]  /*4e00*/  UIADD3 UR7, UPT, UPT, UR7, 0x118, URZ ;  /* 0x0000011807077890 */ /* 0x000fe2000fffe0ff */
[----:B------:R-:W-:-:S03]  /*4e10*/  SHF.L.U32 R2, R29, 0x1f, RZ ;  /* 0x0000001f1d027819 */ /* 0x000fc600000006ff */
[----:B------:R-:W-:-:S09]  /*4e20*/  ULEA UR4, UR13, UR7, 0x3 ;  /* 0x000000070d047291 */ /* 0x000fd2000f8e18ff */
[----:B------:R-:W1:Y:S02]  /*4e30*/  SYNCS.PHASECHK.TRANS64.TRYWAIT P0, [UR4], R2 ;  /* 0x00000002ff0075a7 */ /* 0x000e640008001104 */
[----:B-1----:R-:W-:Y:S05]  /*4e40*/  @!P0 BRA `(.L_x_90) ;  /* 0x0000003800848947 */ /* 0x002fea0003800000 */
.L_x_186:
        /* <DEDUP_REMOVED lines=9> */
.L_x_188:
[----:B------:R-:W-:-:S04]  /*4ee0*/  UIADD3 UR5, UPT, UPT, UR5, 0x1, URZ ;  /* 0x0000000105057890 */ /* 0x000fc8000fffe0ff */
[----:B------:R-:W-:-:S04]  /*4ef0*/  UISETP.NE.AND UP0, UPT, UR5, 0x3, UPT ;  /* 0x000000030500788c */ /* 0x000fc8000bf05270 */
[----:B------:R-:W-:Y:S02]  /*4f00*/  USEL UR4, URZ, 0x1, UP0 ;  /* 0x00000001ff047887 */ /* 0x000fe40008000000 */
[----:B------:R-:W-:-:S04]  /*4f10*/  USEL UR5, UR5, URZ, UP0 ;  /* 0x000000ff05057287 */ /* 0x000fc80008000000 */
[----:B------:R-:W-:Y:S01]  /*4f20*/  ULEA UR5, UR5, UR7, 0x3 ;  /* 0x0000000705057291 */ /* 0x000fe2000f8e18ff */
[----:B-1----:R-:W-:-:S04]  /*4f30*/  LOP3.LUT R2, R29, UR4, RZ, 0x3c, !PT ;  /* 0x000000041d027c12 */ /* 0x002fc8000f8e3cff */
[----:B------:R-:W-:Y:S01]  /*4f40*/  SHF.L.U32 R2, R2, 0x1f, RZ ;  /* 0x0000001f02027819 */ /* 0x000fe200000006ff */
[----:B------:R-:W-:-:S07]  /*4f50*/  IMAD.U32 R0, RZ, RZ, UR5 ;  /* 0x00000005ff007e24 */ /* 0x000fce000f8e00ff */
.L_x_92:
[----:B-1----:R1:W3:Y:S02]  /*4f60*/  SYNCS.PHASECHK.TRANS64.TRYWAIT P0, [R0+URZ], R2 ;  /* 0x00000002000075a7 */ /* 0x0022e400080011ff */
[----:B---3--:R-:W-:Y:S05]  /*4f70*/  @!P0 NANOSLEEP.SYNCS 0x989680 ;  /* 0x009896800000895d */ /* 0x008fea0003900000 */
[----:B------:R-:W3:Y:S02]  /*4f80*/  @!P0 SYNCS.PHASECHK.TRANS64 P0, [R0+URZ], R2 ;  /* 0x00000002000085a7 */ /* 0x000ee400080010ff */
[----:B--23--:R-:W-:Y:S05]  /*4f90*/  @P0 EXIT ;  /* 0x000000000000094d */ /* 0x00cfea0003800000 */
[----:B------:R-:W-:Y:S05]  /*4fa0*/  BRA `(.L_x_92) ;  /* 0xfffffffc00ec7947 */ /* 0x000fea000383ffff */
.L_x_80:
[----:B------:R-:W-:-:S06]  /*4fb0*/  UISETP.GE.AND UP1, UPT, UR8, 0x4, UPT ;  /* 0x000000040800788c */ /* 0x000fcc000bf26270 */
[----:B------:R-:W-:-:S13]  /*4fc0*/  PLOP3.LUT P0, PT, PT, PT, UP1, 0x80, 0x8 ;  /* 0x000000000008781c */ /* 0x000fda0003f0f018 */
[----:B------:R-:W-:Y:S05]  /*4fd0*/  @!P0 EXIT ;  /* 0x000000000000894d */ /* 0x000fea0003800000 */
[----:B------:R-:W-:Y:S01]  /*4fe0*/  BAR.SYNC.DEFER_BLOCKING 0x6, 0xa0 ;  /* 0x0182800000007b1d */ /* 0x000fe20000010000 */
[C---:B------:R-:W-:Y:S01]  /*4ff0*/  IMAD.SHL.U32 R2, R93.reuse, 0x20, RZ ;  /* 0x000000205d027824 */ /* 0x040fe200078e00ff */
[C---:B------:R-:W-:Y:S01]  /*5000*/  LOP3.LUT R94, R93.reuse, 0x2, RZ, 0xc0, !PT ;  /* 0x000000025d5e7812 */ /* 0x040fe200078ec0ff */
[C---:B------:R-:W-:Y:S01]  /*5010*/  IMAD.SHL.U32 R99, R93.reuse, 0x4, RZ ;  /* 0x000000045d637824 */ /* 0x040fe200078e00ff */
[C---:B------:R-:W-:Y:S01]  /*5020*/  LOP3.LUT R100, R93.reuse, 0x60, RZ, 0xc0, !PT ;  /* 0x000000605d647812 */ /* 0x040fe200078ec0ff */
[C---:B------:R-:W-:Y:S01]  /*5030*/  IMAD.U32 R46, R93.reuse, 0x10000, RZ ;  /* 0x000100005d2e7824 */ /* 0x040fe200078e00ff */
[----:B------:R-:W-:Y:S02]  /*5040*/  UMOV UR48, 0x400 ;  /* 0x0000040000307882 */ /* 0x000fe40000000000 */
[----:B------:R-:W1:Y:S01]  /*5050*/  LDC R91, c[0x0][0x370] ;  /* 0x0000dc00ff5b7b82 */ /* 0x000e620000000800 */
[----:B------:R-:W-:Y:S01]  /*5060*/  ULEA UR48, UR37, UR48, 0x18 ;  /* 0x0000003025307291 */ /* 0x000fe2000f8ec0ff */
[----:B------:R-:W-:Y:S01]  /*5070*/  LOP3.LUT R3, R2, 0xc0, RZ, 0xc0, !PT ;  /* 0x000000c002037812 */ /* 0x000fe200078ec0ff */
[----:B------:R-:W-:Y:S01]  /*5080*/  IMAD.MOV.U32 R45, RZ, RZ, RZ ;  /* 0x000000ffff2d7224 */ /* 0x000fe200078e00ff */
[----:B------:R-:W-:Y:S01]  /*5090*/  LOP3.LUT R93, R93, 0x4, RZ, 0xc0, !PT ;  /* 0x000000045d5d7812 */ /* 0x000fe200078ec0ff */
[----:B------:R-:W-:Y:S01]  /*50a0*/  UIADD3 UR52, UPT, UPT, UR48, 0x200, URZ ;  /* 0x0000020030347890 */ /* 0x000fe2000fffe0ff */
[----:B------:R-:W-:-:S02]  /*50b0*/  LOP3.LUT R99, R3, 0x18, R99, 0xf8, !PT ;  /* 0x0000001803637812 */ /* 0x000fc400078ef863 */
[----:B------:R-:W-:Y:S01]  /*50c0*/  CS2R R96, SRZ ;  /* 0x0000000000607805 */ /* 0x000fe2000001ff00 */
[----:B------:R-:W2:Y:S01]  /*50d0*/  LDC R42, c[0x0][0xb0c] ;  /* 0x0002c300ff2a7b82 */ /* 0x000ea20000000800 */
[----:B------:R-:W-:Y:S01]  /*50e0*/  LOP3.LUT R46, R46, 0x600000, RZ, 0xc0, !PT ;  /* 0x006000002e2e7812 */ /* 0x000fe200078ec0ff */
[----:B------:R-:W-:Y:S01]  /*50f0*/  IMAD.MOV.U32 R103, RZ, RZ, RZ ;  /* 0x000000ffff677224 */ /* 0x000fe200078e00ff */
[----:B------:R-:W-:Y:S01]  /*5100*/  IADD3 R98, PT, PT, -R93, 0x2, RZ ;  /* 0x000000025d627810 */ /* 0x000fe20007ffe1ff */
[----:B------:R-:W-:Y:S01]  /*5110*/  IMAD.MOV R94, RZ, RZ, -R94 ;  /* 0x000000ffff5e7224 */ /* 0x000fe200078e0a5e */
[----:B------:R-:W-:Y:S01]  /*5120*/  LOP3.LUT R99, R99, 0xf20, R2, 0xf8, !PT ;  /* 0x00000f2063637812 */ /* 0x000fe200078ef802 */
[----:B------:R-:W-:Y:S01]  /*5130*/  IMAD.MOV R93, RZ, RZ, -R93 ;  /* 0x000000ffff5d7224 */ /* 0x000fe200078e0a5d */
[----:B------:R-:W4:Y:S01]  /*5140*/  LDCU.64 UR54, c[0x0][0x348] ;  /* 0x00006900ff3677ac */ /* 0x000f220008000a00 */
[----:B------:R-:W1:Y:S01]  /*5150*/  LDC R89, c[0x0][0xb20] ;  /* 0x0002c800ff597b82 */ /* 0x000e620000000800 */
[----:B------:R-:W3:Y:S01]  /*5160*/  LDS R0, [UR48+0x1f0] ;  /* 0x0001f030ff007984 */ /* 0x000ee20008000800 */
[----:B------:R-:W-:Y:S01]  /*5170*/  IMAD.SHL.U32 R98, R98, 0x10, RZ ;  /* 0x0000001062627824 */ /* 0x000fe200078e00ff */
[----:B------:R-:W-:Y:S01]  /*5180*/  LEA R99, R99, UR52, 0x1 ;  /* 0x0000003463637c11 */ /* 0x000fe2000f8e08ff */
[----:B------:R-:W-:Y:S01]  /*5190*/  UMOV UR51, 0x1 ;  /* 0x0000000100337882 */ /* 0x000fe20000000000 */
[----:B------:R-:W-:Y:S01]  /*51a0*/  UMOV UR56, URZ ;  /* 0x000000ff00387c82 */ /* 0x000fe20008000000 */
[----:B------:R-:W1:Y:S02]  /*51b0*/  LDCU.64 UR38, c[0x0][0x888] ;  /* 0x00011100ff2677ac */ /* 0x000e640008000a00 */
[----:B------:R-:W1:Y:S01]  /*51c0*/  LDC R41, c[0x0][0xb30] ;  /* 0x0002cc00ff297b82 */ /* 0x000e620000000800 */
[----:B------:R-:W1:Y:S01]  /*51d0*/  LDCU.64 UR44, c[0x0][0x890] ;  /* 0x00011200ff2c77ac */ /* 0x000e620008000a00 */
[----:B------:R-:W-:Y:S01]  /*51e0*/  UMOV UR50, URZ ;  /* 0x000000ff00327c82 */ /* 0x000fe20008000000 */
[----:B------:R-:W-:-:S05]  /*51f0*/  UMOV UR49, URZ ;  /* 0x000000ff00317c82 */ /* 0x000fca0008000000 */
[----:B------:R-:W1:Y:S08]  /*5200*/  LDC.64 R84, c[0x0][0xb10] ;  /* 0x0002c400ff547b82 */ /* 0x000e700000000a00 */
[----:B------:R-:W1:Y:S08]  /*5210*/  LDC.64 R38, c[0x0][0xb18] ;  /* 0x0002c600ff267b82 */ /* 0x000e700000000a00 */
[----:B------:R-:W1:Y:S08]  /*5220*/  LDC.64 R36, c[0x0][0xb28] ;  /* 0x0002ca00ff247b82 */ /* 0x000e700000000a00 */
[----:B------:R-:W1:Y:S01]  /*5230*/  LDC.64 R82, c[0x0][0x8b0] ;  /* 0x00022c00ff527b82 */ /* 0x000e620000000a00 */
[----:B---3--:R-:W-:-:S07]  /*5240*/  IMAD.IADD R46, R0, 0x1, R46 ;  /* 0x00000001002e7824 */ /* 0x008fce00078e022e */
[----:B------:R-:W3:Y:S08]  /*5250*/  LDC.64 R80, c[0x0][0x8a8] ;  /* 0x00022a00ff507b82 */ /* 0x000ef00000000a00 */
[----:B--2-4-:R-:W1:Y:S02]  /*5260*/  LDC R90, c[0x0][0x374] ;  /* 0x0000dd00ff5a7b82 */ /* 0x014e640000000800 */
.L_x_123:
[C---:B------:R-:W-:Y:S02]  /*5270*/  LEA R0, R103.reuse, UR48, 0x3 ;  /* 0x0000003067007c11 */ /* 0x040fe4000f8e18ff */
[----:B------:R-:W-:Y:S02]  /*5280*/  SHF.L.U32 R2, R96, 0x1f, RZ ;  /* 0x0000001f60027819 */ /* 0x000fe400000006ff */
[----:B------:R-:W-:Y:S02]  /*5290*/  LEA R16, R103, UR48, 0x4 ;  /* 0x0000003067107c11 */ /* 0x000fe4000f8e20ff */
[----:B------:R-:W2:Y:S02]  /*52a0*/  SYNCS.PHASECHK.TRANS64.TRYWAIT P0, [R0+URZ+0x140], R2 ;  /* 0x00014002000075a7 */ /* 0x000ea400080011ff */
[----:B--2---:R-:W-:Y:S05]  /*52b0*/  @!P0 BRA `(.L_x_93) ;  /* 0x0000003400988947 */ /* 0x004fea0003800000 */
.L_x_189:
[----:B------:R-:W4:Y:S01]  /*52c0*/  LDC.64 R10, c[0x0][0xb10] ;  /* 0x0002c400ff0a7b82 */ /* 0x000f220000000a00 */
[----:B------:R-:W3:Y:S01]  /*52d0*/  LDS.128 R16, [R16+0x1d0] ;  /* 0x0001d00010107984 */ /* 0x000ee20000000c00 */
[----:B-1----:R-:W-:Y:S01]  /*52e0*/  ISETP.NE.AND P1, PT, R41, 0x1, PT ;  /* 0x000000012900780c */ /* 0x002fe20003f25270 */
[----:B--2---:R-:W-:Y:S01]  /*52f0*/  VIADD R0, R0, 0x150 ;  /* 0x0000015000007836 */ /* 0x004fe20000000000 */
[----:B------:R-:W-:Y:S04]  /*5300*/  ISETP.GE.AND P0, PT, R40, 0x1, PT ;  /* 0x000000012800780c */ /* 0x000fe80003f06270 */
[----:B------:R-:W1:Y:S01]  /*5310*/  LDC.64 R8, c[0x0][0xb18] ;  /* 0x0002c600ff087b82 */ /* 0x000e620000000a00 */
[----:B------:R-:W-:Y:S01]  /*5320*/  PRMT R0, RZ, 0x654, R0 ;  /* 0x00000654ff007816 */ /* 0x000fe20000000000 */
[----:B------:R-:W-:Y:S01]  /*5330*/  @!PT LDS RZ, [RZ] ;  /* 0x00000000fffff984 */ /* 0x000fe20000000800 */
[----:B------:R-:W-:Y:S01]  /*5340*/  @!PT LDS RZ, [RZ] ;  /* 0x00000000fffff984 */ /* 0x000fe20000000800 */
[----:B------:R-:W-:Y:S01]  /*5350*/  @!PT LDS RZ, [RZ] ;  /* 0x00000000fffff984 */ /* 0x000fe20000000800 */
[----:B------:R-:W-:Y:S01]  /*5360*/  @!PT LDS RZ, [RZ] ;  /* 0x00000000fffff984 */ /* 0x000fe20000000800 */
[----:B------:R2:W-:Y:S06]  /*5370*/  MEMBAR.ALL.CTA ;  /* 0x0000000000007992 */ /* 0x0005ec0000008000 */
[----:B--2---:R-:W2:Y:S01]  /*5380*/  FENCE.VIEW.ASYNC.S ;  /* 0x00000000000073c6 */ /* 0x004ea20000000000 */
[----:B------:R-:W1:Y:S08]  /*5390*/  @!P1 LDC R12, c[0x0][0xb20] ;  /* 0x0002c800ff0c9b82 */ /* 0x000e700000000800 */
[----:B------:R-:W1:Y:S01]  /*53a0*/  @!P1 LDC R7, c[0x0][0xb0c] ;  /* 0x0002c300ff079b82 */ /* 0x000e620000000800 */
[----:B--2---:R2:W-:Y:S01]  /*53b0*/  SYNCS.ARRIVE.TRANS64.RED.A1T0 RZ, [R0+URZ], RZ ;  /* 0x000000ff00ff79a7 */ /* 0x0045e200081004ff */
[----:B---3--:R-:W-:Y:S04]  /*53c0*/  LOP3.LUT P4, RZ, R18, 0x1, RZ, 0xc0, !PT ;  /* 0x0000000112ff7812 */ /* 0x008fe8000788c0ff */
[----:B------:R-:W-:Y:S09]  /*53d0*/  P2R R101, PR, RZ, 0x10 ;  /* 0x00000010ff657803 */ /* 0x000ff20000000000 */
[----:B------:R-:W-:Y:S02]  /*53e0*/  @P4 MOV R44, R16 ;  /* 0x00000010002c4202 */ /* 0x000fe40000000f00 */
[----:B------:R-:W-:Y:S01]  /*53f0*/  @P4 LOP3.LUT R43, R17, 0xffff, RZ, 0xc0, !PT ;  /* 0x0000ffff112b4812 */ /* 0x000fe200078ec0ff */
[----:B--2-4-:R-:W-:Y:S06]  /*5400*/  @!P0 BRA `(.L_x_94) ;  /* 0x0000000000a48947 */ /* 0x014fec0003800000 */
[----:B------:R-:W-:Y:S01]  /*5410*/  IMAD.HI.U32 R0, R90, R39, RZ ;  /* 0x000000275a007227 */ /* 0x000fe200078e00ff */
[----:B------:R-:W-:Y:S02]  /*5420*/  ISETP.NE.AND P0, PT, R38, 0x1, PT ;  /* 0x000000012600780c */ /* 0x000fe40003f05270 */
[----:B------:R-:W-:Y:S01]  /*5430*/  ISETP.NE.AND P2, PT, R40, 0x1, PT ;  /* 0x000000012800780c */ /* 0x000fe20003f45270 */
[----:B------:R-:W-:Y:S01]  /*5440*/  IMAD.HI.U32 R4, R91, R84, RZ ;  /* 0x000000545b047227 */ /* 0x000fe200078e00ff */
[----:B------:R-:W-:Y:S02]  /*5450*/  SHF.R.U32.HI R0, RZ, R89, R0 ;  /* 0x00000059ff007219 */ /* 0x000fe40000011600 */
[----:B------:R-:W-:Y:S01]  /*5460*/  ISETP.NE.AND P3, PT, R42, 0x1, PT ;  /* 0x000000012a00780c */ /* 0x000fe20003f65270 */
[----:B------:R-:W-:Y:S01]  /*5470*/  IMAD.HI.U32 R6, R43, R39, RZ ;  /* 0x000000272b067227 */ /* 0x000fe200078e00ff */
[-C--:B------:R-:W-:Y:S02]  /*5480*/  SHF.R.U32.HI R4, RZ, R85.reuse, R4 ;  /* 0x00000055ff047219 */ /* 0x080fe40000011604 */
[----:B------:R-:W-:Y:S01]  /*5490*/  SEL R0, R90, R0, !P0 ;  /* 0x000000005a007207 */ /* 0x000fe20004000000 */
[----:B------:R-:W-:Y:S01]  /*54a0*/  IMAD.HI.U32 R5, R44, R84, RZ ;  /* 0x000000542c057227 */ /* 0x000fe200078e00ff */
[----:B------:R-:W-:Y:S03]  /*54b0*/  SEL R4, R91, R4, !P3 ;  /* 0x000000045b047207 */ /* 0x000fe60005800000 */
[-C--:B------:R-:W-:Y:S01]  /*54c0*/  IMAD.HI.U32 R3, R0, R36.reuse, RZ ;  /* 0x0000002400037227 */ /* 0x080fe200078e00ff */
[----:B------:R-:W-:Y:S03]  /*54d0*/  SHF.R.U32.HI R5, RZ, R85, R5 ;  /* 0x00000055ff057219 */ /* 0x000fe60000011605 */
[----:B------:R-:W-:Y:S01]  /*54e0*/  IMAD.HI.U32 R2, R4, R36, RZ ;  /* 0x0000002404027227 */ /* 0x000fe200078e00ff */
[----:B------:R-:W-:Y:S02]  /*54f0*/  @P2 SHF.R.U32.HI R0, RZ, R37, R3 ;  /* 0x00000025ff002219 */ /* 0x000fe40000011603 */
[----:B------:R-:W-:Y:S02]  /*5500*/  SHF.R.U32.HI R3, RZ, R89, R6 ;  /* 0x00000059ff037219 */ /* 0x000fe40000011606 */
[----:B------:R-:W-:Y:S01]  /*5510*/  @P2 SHF.R.U32.HI R4, RZ, R37, R2 ;  /* 0x00000025ff042219 */ /* 0x000fe20000011602 */
[----:B------:R-:W-:Y:S01]  /*5520*/  IMAD R0, R40, R0, RZ ;  /* 0x0000000028007224 */ /* 0x000fe200078e02ff */
[----:B------:R-:W-:Y:S02]  /*5530*/  SEL R3, R43, R3, !P0 ;  /* 0x000000032b037207 */ /* 0x000fe40004000000 */
[----:B------:R-:W-:Y:S01]  /*5540*/  SEL R2, R44, R5, !P3 ;  /* 0x000000052c027207 */ /* 0x000fe20005800000 */
[----:B------:R-:W-:Y:S01]  /*5550*/  IMAD R5, R40, R4, RZ ;  /* 0x0000000428057224 */ /* 0x000fe200078e02ff */
[C---:B------:R-:W-:Y:S01]  /*5560*/  ISETP.GE.AND P0, PT, R3.reuse, R0, PT ;  /* 0x000000000300720c */ /* 0x040fe20003f06270 */
[C---:B------:R-:W-:Y:S03]  /*5570*/  IMAD.HI.U32 R0, R3.reuse, R36, RZ ;  /* 0x0000002403007227 */ /* 0x040fe600078e00ff */
[C---:B------:R-:W-:Y:S02]  /*5580*/  ISETP.GE.OR P0, PT, R2.reuse, R5, P0 ;  /* 0x000000050200720c */ /* 0x040fe40000706670 */
[----:B------:R-:W-:Y:S04]  /*5590*/  SHF.R.U32.HI R0, RZ, R37, R0 ;  /* 0x00000025ff007219 */ /* 0x000fe80000011600 */
[C---:B------:R-:W-:Y:S05]  /*55a0*/  SEL R6, R3.reuse, R0, !P2 ;  /* 0x0000000003067207 */ /* 0x040fea0005000000 */
        /* <DEDUP_REMOVED lines=14> */
[----:B------:R-:W-:Y:S07]  /*5690*/  IMAD R43, R3, R38, R43 ;  /* 0x00000026032b7224 */ /* 0x000fee00078e022b */
.L_x_94:
[----:B-1----:R-:W-:Y:S01]  /*56a0*/  @!P1 ISETP.NE.AND P0, PT, R8, 0x1, PT ;  /* 0x000000010800980c */ /* 0x002fe20003f05270 */
[----:B------:R-:W-:Y:S01]  /*56b0*/  @!P1 IMAD.HI.U32 R0, R44, R10, RZ ;  /* 0x0000000a2c009227 */ /* 0x000fe200078e00ff */
[----:B------:R-:W-:Y:S01]  /*56c0*/  @!P1 ISETP.NE.AND P2, PT, R7, 0x1, PT ;  /* 0x000000010700980c */ /* 0x000fe20003f45270 */
[----:B------:R-:W-:Y:S01]  /*56d0*/  ULOP3.LUT UP0, URZ, UR52, 0x1b0, URZ, 0xc0, !UPT ;  /* 0x000001b034ff7892 */ /* 0x000fe2000f80c0ff */
[----:B------:R-:W-:Y:S01]  /*56e0*/  R2UR UR42, R15 ;  /* 0x000000000f2a72ca */ /* 0x000fe200000e0000 */
[----:B------:R-:W-:Y:S01]  /*56f0*/  @!P1 IMAD.HI.U32 R2, R43, R9, RZ ;  /* 0x000000092b029227 */ /* 0x000fe200078e00ff */
[----:B------:R-:W-:Y:S02]  /*5700*/  @!P1 SHF.R.U32.HI R0, RZ, R11, R0 ;  /* 0x0000000bff009219 */ /* 0x000fe40000011600 */
[----:B------:R-:W-:Y:S01]  /*5710*/  R2UR UR41, R14 ;  /* 0x000000000e2972ca */ /* 0x000fe200000e0000 */
[----:B------:R-:W-:Y:S01]  /*5720*/  VIADD R103, R103, 0x1 ;  /* 0x0000000167677836 */ /* 0x000fe20000000000 */
[----:B------:R-:W-:Y:S02]  /*5730*/  @!P1 SHF.R.U32.HI R2, RZ, R12, R2 ;  /* 0x0000000cff029219 */ /* 0x000fe40000011602 */
[----:B------:R-:W-:Y:S02]  /*5740*/  @!P1 SEL R3, R44, R0, !P2 ;  /* 0x000000002c039207 */ /* 0x000fe40005000000 */
[----:B------:R-:W-:Y:S02]  /*5750*/  @!P1 SEL R2, R43, R2, !P0 ;  /* 0x000000022b029207 */ /* 0x000fe40004000000 */
[----:B------:R-:W-:Y:S01]  /*5760*/  @P4 SHF.R.U32.HI R95, RZ, 0x10, R17 ;  /* 0x00000010ff5f4819 */ /* 0x000fe20000011611 */
[----:B------:R-:W-:Y:S02]  /*5770*/  USHF.L.U32 UR42, UR42, 0x7, URZ ;  /* 0x000000072a2a7899 */ /* 0x000fe400080006ff */
[----:B------:R-:W-:Y:S02]  /*5780*/  @!P1 IMAD.IADD R0, R2, 0x1, -R3 ;  /* 0x0000000102009824 */ /* 0x000fe400078e0a03 */
[----:B------:R-:W-:Y:S01]  /*5790*/  @!P1 IMAD.IADD R2, R3, 0x1, -R2 ;  /* 0x0000000103029824 */ /* 0x000fe200078e0a02 */
[----:B------:R-:W-:Y:S01]  /*57a0*/  USHF.L.U32 UR41, UR41, 0x6, URZ ;  /* 0x0000000629297899 */ /* 0x000fe200080006ff */
[----:B------:R-:W-:Y:S02]  /*57b0*/  @!P1 IMAD R44, R0, R7, R44 ;  /* 0x00000007002c9224 */ /* 0x000fe400078e022c */
[----:B------:R-:W-:Y:S01]  /*57c0*/  @!P1 IMAD R43, R2, R8, R43 ;  /* 0x00000008022b9224 */ /* 0x000fe200078e022b */
[----:B------:R-:W-:Y:S08]  /*57d0*/  BRA.U !UP0, `(.L_x_95) ;  /* 0x00000001087c7547 */ /* 0x000ff0000b800000 */
[----:B------:R-:W1:Y:S01]  /*57e0*/  LDCU.64 UR8, c[0x4][0x80] ;  /* 0x01001000ff0877ac */ /* 0x000e620008000a00 */
[----:B------:R-:W-:Y:S01]  /*57f0*/  MOV R2, 0x0 ;  /* 0x0000000000027802 */ /* 0x000fe20000000f00 */
[----:B------:R-:W-:Y:S02]  /*5800*/  HFMA2 R12, -RZ, RZ, 0, 5.9604644775390625e-08 ;  /* 0x00000001ff0c7431 */ /* 0x000fe400000001ff */
[----:B------:R-:W-:Y:S01]  /*5810*/  IMAD.MOV.U32 R8, RZ, RZ, 0x70 ;  /* 0x00000070ff087424 */ /* 0x000fe200078e00ff */
[----:B------:R2:W3:Y:S01]  /*5820*/  LDC.64 R14, c[0x4][R2] ;  /* 0x01000000020e7b82 */ /* 0x0004e20000000a00 */
[----:B------:R-:W4:Y:S01]  /*5830*/  LDCU.64 UR6, c[0x4][0x88] ;  /* 0x01001100ff0677ac */ /* 0x000f220008000a00 */
[----:B------:R-:W-:Y:S01]  /*5840*/  IMAD.MOV.U32 R13, RZ, RZ, RZ ;  /* 0x000000ffff0d7224 */ /* 0x000fe200078e00ff */
[----:B------:R-:W2:Y:S01]  /*5850*/  LDCU.64 UR4, c[0x4][0x8] ;  /* 0x01000100ff0477ac */ /* 0x000ea20008000a00 */
[----:B-1----:R-:W-:Y:S01]  /*5860*/  MOV R5, UR9 ;  /* 0x0000000900057c02 */ /* 0x002fe20008000f00 */
[----:B------:R-:W-:Y:S01]  /*5870*/  IMAD.U32 R4, RZ, RZ, UR8 ;  /* 0x00000008ff047e24 */ /* 0x000fe2000f8e00ff */
[----:B----4-:R-:W-:Y:S01]  /*5880*/  MOV R7, UR7 ;  /* 0x0000000700077c02 */ /* 0x010fe20008000f00 */
[----:B------:R-:W-:Y:S01]  /*5890*/  IMAD.U32 R6, RZ, RZ, UR6 ;  /* 0x00000006ff067e24 */ /* 0x000fe2000f8e00ff */
[----:B--2---:R-:W-:Y:S01]  /*58a0*/  MOV R11, UR5 ;  /* 0x00000005000b7c02 */ /* 0x004fe20008000f00 */
[----:B------:R-:W-:Y:S02]  /*58b0*/  IMAD.U32 R10, RZ, RZ, UR4 ;  /* 0x00000004ff0a7e24 */ /* 0x000fe4000f8e00ff */
[----:B------:R-:W-:Y:S07]  /*58c0*/  LEPC R20, `(.L_x_96) ;  /* 0x000000001014794e */ /* 0x000fee0000000000 */
[----:B---3-5:R-:W-:Y:S05]  /*58d0*/  CALL.ABS.NOINC R14 ;  /* 0x000000000e007343 */ /* 0x028fea0003c00000 */
.L_x_96:
[----:B------:R-:W1:Y:S01]  /*58e0*/  LDCU.64 UR8, c[0x4][0x80] ;  /* 0x01001000ff0877ac */ /* 0x000e620008000a00 */
[----:B------:R-:W2:Y:S01]  /*58f0*/  LDC.64 R2, c[0x4][R2] ;  /* 0x0100000002027b82 */ /* 0x000ea20000000a00 */
[----:B------:R-:W-:Y:S02]  /*5900*/  HFMA2 R12, -RZ, RZ, 0, 5.9604644775390625e-08 ;  /* 0x00000001ff0c7431 */ /* 0x000fe400000001ff */
[----:B------:R-:W-:Y:S02]  /*5910*/  IMAD.MOV.U32 R8, RZ, RZ, 0x70 ;  /* 0x00000070ff087424 */ /* 0x000fe400078e00ff */
[----:B------:R-:W-:Y:S01]  /*5920*/  IMAD.MOV.U32 R13, RZ, RZ, RZ ;  /* 0x000000ffff0d7224 */ /* 0x000fe200078e00ff */
[----:B------:R-:W3:Y:S01]  /*5930*/  LDCU.64 UR6, c[0x4][0x88] ;  /* 0x01001100ff0677ac */ /* 0x000ee20008000a00 */
[----:B------:R-:W4:Y:S01]  /*5940*/  LDCU.64 UR4, c[0x4][0x8] ;  /* 0x01000100ff0477ac */ /* 0x000f220008000a00 */
[----:B-1----:R-:W-:Y:S02]  /*5950*/  MOV R4, UR8 ;  /* 0x0000000800047c02 */ /* 0x002fe40008000f00 */
[----:B------:R-:W-:Y:S02]  /*5960*/  MOV R5, UR9 ;  /* 0x0000000900057c02 */ /* 0x000fe40008000f00 */
[----:B---3--:R-:W-:Y:S01]  /*5970*/  MOV R7, UR7 ;  /* 0x0000000700077c02 */ /* 0x008fe20008000f00 */
[----:B------:R-:W-:Y:S01]  /*5980*/  IMAD.U32 R6, RZ, RZ, UR6 ;  /* 0x00000006ff067e24 */ /* 0x000fe2000f8e00ff */
[----:B----4-:R-:W-:Y:S01]  /*5990*/  MOV R11, UR5 ;  /* 0x00000005000b7c02 */ /* 0x010fe20008000f00 */
[----:B------:R-:W-:Y:S02]  /*59a0*/  IMAD.U32 R10, RZ, RZ, UR4 ;  /* 0x00000004ff0a7e24 */ /* 0x000fe4000f8e00ff */
[----:B------:R-:W-:Y:S07]  /*59b0*/  LEPC R20, `(.L_x_95) ;  /* 0x000000001014794e */ /* 0x000fee0000000000 */
[----:B--2---:R-:W-:Y:S05]  /*59c0*/  CALL.ABS.NOINC R2 ;  /* 0x0000000002007343 */ /* 0x004fea0003c00000 */
.L_x_95:
[----:B------:R-:W-:Y:S01]  /*59d0*/  ISETP.NE.U32.AND P4, PT, R82, RZ, PT ;  /* 0x000000ff5200720c */ /* 0x000fe20003f85070 */
[----:B------:R-:W-:Y:S01]  /*59e0*/  UISETP.NE.AND UP2, UPT, UR53, URZ, UPT ;  /* 0x000000ff3500728c */ /* 0x000fe2000bf45270 */
[----:B------:R-:W-:Y:S01]  /*59f0*/  ISETP.NE.U32.AND P2, PT, RZ, UR38, PT ;  /* 0x00000026ff007c0c */ /* 0x000fe2000bf45070 */
[----:B------:R-:W-:Y:S01]  /*5a00*/  UISETP.NE.U32.AND UP1, UPT, UR44, URZ, UPT ;  /* 0x000000ff2c00728c */ /* 0x000fe2000bf25070 */
[----:B------:R-:W-:Y:S01]  /*5a10*/  ISETP.NE.AND.EX P4, PT, R83, RZ, PT, P4 ;  /* 0x000000ff5300720c */ /* 0x000fe20003f85340 */
[----:B------:R-:W-:Y:S01]  /*5a20*/  UPLOP3.LUT UP0, UPT, UPT, UPT, UPT, 0x40, 0x4 ;  /* 0x000000000004789c */ /* 0x000fe20003f0e870 */
[----:B------:R-:W-:Y:S01]  /*5a30*/  ISETP.NE.AND.EX P2, PT, RZ, UR39, PT, P2 ;  /* 0x00000027ff007c0c */ /* 0x000fe2000bf45320 */
[----:B------:R-:W-:Y:S01]  /*5a40*/  UISETP.NE.AND.EX UP1, UPT, UR45, URZ, UPT, UP1 ;  /* 0x000000ff2d00728c */ /* 0x000fe2000bf25310 */
[----:B------:R-:W-:Y:S04]  /*5a50*/  PLOP3.LUT P1, PT, PT, PT, UP2, 0x80, 0x8 ;  /* 0x000000000008781c */ /* 0x000fe80003f2f028 */
[----:B------:R-:W-:Y:S06]  /*5a60*/  @UP2 UPLOP3.LUT UP0, UPT, UPT, UPT, UP1, 0x80, 0x8 ;  /* 0x000000000008289c */ /* 0x000fec0003f0f010 */
[----:B------:R-:W-:Y:S01]  /*5a70*/  PLOP3.LUT P0, PT, PT, PT, UP0, 0x80, 0x8 ;  /* 0x000000000008781c */ /* 0x000fe20003f0f008 */
[----:B------:R-:W-:Y:S01]  /*5a80*/  @!UPT UIADD3 URZ, UPT, UPT, URZ, URZ, URZ ;  /* 0x000000fffffff290 */ /* 0x000fe2000fffe0ff */
[----:B------:R-:W-:Y:S11]  /*5a90*/  BRA.U !UP1, `(.L_x_97) ;  /* 0x0000000109387547 */ /* 0x000ff6000b800000 */
[----:B------:R-:W-:Y:S01]  /*5aa0*/  UISETP.NE.U32.AND UP0, UPT, UR38, URZ, UPT ;  /* 0x000000ff2600728c */ /* 0x000fe2000bf05070 */
[----:B------:R-:W-:Y:S02]  /*5ab0*/  HFMA2 R0, -RZ, RZ, 0, 5.9604644775390625e-08 ;  /* 0x00000001ff007431 */ /* 0x000fe400000001ff */
[----:B------:R-:W-:Y:S01]  /*5ac0*/  IMAD.MOV.U32 R88, RZ, RZ, 0x1 ;  /* 0x00000001ff587424 */ /* 0x000fe200078e00ff */
[----:B------:R-:W-:Y:S06]  /*5ad0*/  UISETP.NE.AND.EX UP0, UPT, UR39, URZ, UPT, UP0 ;  /* 0x000000ff2700728c */ /* 0x000fec000bf05300 */
[----:B------:R-:W-:Y:S05]  /*5ae0*/  PLOP3.LUT P3, PT, PT, PT, UP0, 0x80, 0x8 ;  /* 0x000000000008781c */ /* 0x000fea0003f6f008 */
[----:B------:R-:W1:Y:S01]  /*5af0*/  @UP0 LDCU.64 UR6, c[0x0][0x888] ;  /* 0x00011100ff0607ac */ /* 0x000e620008000a00 */
[----:B------:R-:W-:Y:S07]  /*5b00*/  @UP0 UIMAD UR4, UR36, UR44, URZ ;  /* 0x0000002c240402a4 */ /* 0x000fee000f8e02ff */
[----:B------:R-:W-:Y:S01]  /*5b10*/  @!P3 PRMT R88, R0, 0x7610, R88 ;  /* 0x000076100058b816 */ /* 0x000fe20000000058 */
[----:B-1----:R-:W-:Y:S03]  /*5b20*/  @UP0 UIMAD.WIDE UR6, UR4, 0x4, UR6 ;  /* 0x00000004040608a5 */ /* 0x002fe6000f8e0206 */
[----:B------:R-:W1:Y:S03]  /*5b30*/  @!UP0 LDCU UR4, c[0x0][0x880] ;  /* 0x00011000ff0487ac */ /* 0x000e660008000800 */
[----:B------:R-:W-:Y:S01]  /*5b40*/  IMAD.U32 R2, RZ, RZ, UR6 ;  /* 0x00000006ff027e24 */ /* 0x000fe2000f8e00ff */
[----:B------:R-:W-:Y:S05]  /*5b50*/  MOV R3, UR7 ;  /* 0x0000000700037c02 */ /* 0x000fea0008000f00 */
[----:B-----5:R2:W5:Y:S02]  /*5b60*/  @P3 LDG.E R49, desc[UR46][R2.64] ;  /* 0x0000002e02313981 */ /* 0x020564000c1e1900 */
[----:B-12---:R-:W-:Y:S02]  /*5b70*/  @!P3 IMAD.U32 R49, RZ, RZ, UR4 ;  /* 0x00000004ff31be24 */ /* 0x006fe4000f8e00ff */
.L_x_97:
[----:B------:R-:W-:Y:S05]  /*5b80*/  @!P4 BRA `(.L_x_98) ;  /* 0x000000000020c947 */ /* 0x000fea0003800000 */
[----:B------:R-:W-:Y:S04]  /*5b90*/  ISETP.NE.U32.AND P3, PT, R80, RZ, PT ;  /* 0x000000ff5000720c */ /* 0x000fe80003f65070 */
[----:B------:R-:W-:Y:S11]  /*5ba0*/  ISETP.NE.AND.EX P3, PT, R81, RZ, PT, P3 ;  /* 0x000000ff5100720c */ /* 0x000ff60003f65330 */
[----:B------:R-:W-:Y:S02]  /*5bb0*/  @!UPT UIADD3 URZ, UPT, UPT, URZ, URZ, URZ ;  /* 0x000000fffffff290 */ /* 0x000fe4000fffe0ff */
[----:B------:R-:W1:Y:S01]  /*5bc0*/  @P3 LDC.64 R2, c[0x0][0x8a8] ;  /* 0x00022a00ff023b82 */ /* 0x000e620000000a00 */
[----:B------:R-:W-:Y:S04]  /*5bd0*/  @P3 IMAD R0, R82, UR36, RZ ;  /* 0x0000002452003c24 */ /* 0x000fe8000f8e02ff */
[----:B-1----:R-:W-:Y:S05]  /*5be0*/  @P3 IMAD.WIDE R2, R0, 0x4, R2 ;  /* 0x0000000400023825 */ /* 0x002fea00078e0202 */
[----:B-----5:R1:W5:Y:S02]  /*5bf0*/  @P3 LDG.E R47, desc[UR46][R2.64] ;  /* 0x0000002e022f3981 */ /* 0x020364000c1e1900 */
[----:B-1----:R-:W2:Y:S02]  /*5c00*/  @!P3 LDC R47, c[0x0][0x8a0] ;  /* 0x00022800ff2fbb82 */ /* 0x002ea40000000800 */
.L_x_98:
[----:B-----5:R-:W-:Y:S01]  /*5c10*/  FSETP.NEU.AND P3, PT, R49, RZ, PT ;  /* 0x000000ff3100720b */ /* 0x020fe20003f6d000 */
[----:B------:R-:W-:Y:S01]  /*5c20*/  ULOP3.LUT UR4, UR51, 0x1, URZ, 0x3c, !UPT ;  /* 0x0000000133047892 */ /* 0x000fe2000f8e3cff */
[----:B------:R-:W-:Y:S01]  /*5c30*/  SEL R4, RZ, 0xffffffff, P2 ;  /* 0xffffffffff047807 */ /* 0x000fe20001000000 */
[----:B------:R-:W-:Y:S01]  /*5c40*/  IMAD.U32 R72, RZ, RZ, UR56 ;  /* 0x00000038ff487e24 */ /* 0x000fe2000f8e00ff */
[----:B------:R-:W-:Y:S01]  /*5c50*/  @P1 LOP3.LUT P2, RZ, R88, 0xff, RZ, 0xc0, !PT ;  /* 0x000000ff58ff1812 */ /* 0x000fe2000784c0ff */
[----:B------:R-:W-:Y:S01]  /*5c60*/  IMAD.SHL.U32 R106, R94, 0x10, RZ ;  /* 0x000000105e6a7824 */ /* 0x000fe200078e00ff */
[----:B------:R-:W-:Y:S01]  /*5c70*/  @P1 SEL R0, RZ, 0xffffffff, P3 ;  /* 0xffffffffff001807 */ /* 0x000fe20001800000 */
[----:B------:R-:W-:Y:S01]  /*5c80*/  IMAD.U32 R107, RZ, RZ, UR4 ;  /* 0x00000004ff6b7e24 */ /* 0x000fe2000f8e00ff */
[----:B------:R-:W-:Y:S01]  /*5c90*/  LEA R73, R45, UR48, 0x3 ;  /* 0x000000302d497c11 */ /* 0x000fe2000f8e18ff */
[----:B------:R-:W-:Y:S01]  /*5ca0*/  IMAD.SHL.U32 R72, R72, 0x2000, RZ ;  /* 0x0000200048487824 */ /* 0x000fe200078e00ff */
[----:B------:R-:W-:Y:S01]  /*5cb0*/  @P0 SEL R0, R4, R0, !P2 ;  /* 0x0000000004000207 */ /* 0x000fe20005000000 */
[----:B------:R-:W-:Y:S01]  /*5cc0*/  IMAD.SHL.U32 R105, R93, 0x10, RZ ;  /* 0x000000105d697824 */ /* 0x000fe200078e00ff */
[----:B------:R-:W-:Y:S01]  /*5cd0*/  PLOP3.LUT P2, PT, PT, PT, UP1, 0x80, 0x8 ;  /* 0x000000000008781c */ /* 0x000fe20003f4f018 */
[----:B------:R-:W-:Y:S01]  /*5ce0*/  IMAD.IADD R67, R99, 0x1, R72 ;  /* 0x0000000163437824 */ /* 0x000fe200078e0248 */
[----:B------:R-:W-:Y:S01]  /*5cf0*/  @P1 LOP3.LUT R0, R0, 0x1, RZ, 0xc0, !PT ;  /* 0x0000000100001812 */ /* 0x000fe200078ec0ff */
[----:B------:R-:W-:Y:S01]  /*5d00*/  BSSY B1, `(.L_x_99) ;  /* 0x0000039000017945 */ /* 0x000fe20003800000 */
[----:B------:R-:W-:Y:S01]  /*5d10*/  LOP3.LUT P4, R102, R88, 0xff, RZ, 0xc0, !PT ;  /* 0x000000ff58667812 */ /* 0x000fe2000788c0ff */
[----:B------:R-:W-:Y:S01]  /*5d20*/  IMAD.IADD R66, R67, 0x1, R106 ;  /* 0x0000000143427824 */ /* 0x000fe200078e026a */
[----:B------:R-:W-:Y:S01]  /*5d30*/  ISETP.NE.U32.OR P5, PT, R0, 0x1, !P1 ;  /* 0x000000010000780c */ /* 0x000fe20004fa5470 */
[----:B------:R-:W-:Y:S01]  /*5d40*/  IMAD.U32 R0, RZ, RZ, UR56 ;  /* 0x00000038ff007e24 */ /* 0x000fe2000f8e00ff */
[----:B------:R-:W-:Y:S01]  /*5d50*/  SEL R3, RZ, 0xffffffff, P3 ;  /* 0xffffffffff037807 */ /* 0x000fe20001800000 */
[----:B------:R-:W-:Y:S01]  /*5d60*/  IMAD.MOV.U32 R75, RZ, RZ, 0x1 ;  /* 0x00000001ff4b7424 */ /* 0x000fe200078e00ff */
[----:B------:R-:W-:Y:S01]  /*5d70*/  P2R R104, PR, RZ, 0x20 ;  /* 0x00000020ff687803 */ /* 0x000fe20000000000 */
[----:B------:R-:W-:Y:S01]  /*5d80*/  IMAD R48, R45, 0x40, R46 ;  /* 0x000000402d307824 */ /* 0x000fe200078e022e */
[----:B------:R-:W-:Y:S01]  /*5d90*/  LEA R0, R0, UR48, 0x3 ;  /* 0x0000003000007c11 */ /* 0x000fe2000f8e18ff */
[----:B------:R-:W-:Y:S01]  /*5da0*/  IMAD.U32 R74, RZ, RZ, UR56 ;  /* 0x00000038ff4a7e24 */ /* 0x000fe2000f8e00ff */
[----:B------:R-:W-:Y:S02]  /*5db0*/  @P2 SEL R3, R4, R3, !P4 ;  /* 0x0000000304032207 */ /* 0x000fe40006000000 */
[----:B------:R-:W-:Y:S02]  /*5dc0*/  CS2R R78, SRZ ;  /* 0x00000000004e7805 */ /* 0x000fe4000001ff00 */
[----:B------:R-:W-:Y:S02]  /*5dd0*/  CS2R R76, SRZ ;  /* 0x00000000004c7805 */ /* 0x000fe4000001ff00 */
[----:B------:R-:W-:Y:S02]  /*5de0*/  CS2R R70, SRZ ;  /* 0x0000000000467805 */ /* 0x000fe4000001ff00 */
[----:B------:R-:W-:Y:S02]  /*5df0*/  LOP3.LUT R3, R3, 0x1, RZ, 0xc0, !PT ;  /* 0x0000000103037812 */ /* 0x000fe400078ec0ff */
[----:B------:R-:W-:Y:S02]  /*5e00*/  CS2R R68, SRZ ;  /* 0x0000000000447805 */ /* 0x000fe4000001ff00 */
[----:B------:R-:W-:Y:S02]  /*5e10*/  @P5 SHF.L.U32 R2, R107, 0x1f, RZ ;  /* 0x0000001f6b025819 */ /* 0x000fe400000006ff */
[----:B------:R-:W-:Y:S02]  /*5e20*/  CS2R R62, SRZ ;  /* 0x00000000003e7805 */ /* 0x000fe4000001ff00 */
[----:B------:R-:W-:Y:S02]  /*5e30*/  ISETP.NE.U32.AND P2, PT, R3, 0x1, PT ;  /* 0x000000010300780c */ /* 0x000fe40003f45070 */
[----:B------:R-:W-:Y:S01]  /*5e40*/  CS2R R60, SRZ ;  /* 0x00000000003c7805 */ /* 0x000fe2000001ff00 */
[----:B------:R1:W3:Y:S01]  /*5e50*/  @P5 SYNCS.PHASECHK.TRANS64.TRYWAIT P1, [R0+URZ+0x100], R2 ;  /* 0x00010002000055a7 */ /* 0x0002e200080211ff */
[----:B------:R-:W-:Y:S02]  /*5e60*/  CS2R R58, SRZ ;  /* 0x00000000003a7805 */ /* 0x000fe4000001ff00 */
[----:B------:R-:W-:Y:S02]  /*5e70*/  P2R R108, PR, RZ, 0x4 ;  /* 0x00000004ff6c7803 */ /* 0x000fe40000000000 */
[----:B------:R-:W-:Y:S01]  /*5e80*/  CS2R R56, SRZ ;  /* 0x0000000000387805 */ /* 0x000fe2000001ff00 */
[----:B------:R-:W-:Y:S02]  /*5e90*/  IMAD.IADD R65, R67, 0x1, R105 ;  /* 0x0000000143417824 */ /* 0x000fe400078e0269 */
[----:B------:R-:W-:Y:S01]  /*5ea0*/  IMAD.IADD R64, R98, 0x1, R66 ;  /* 0x0000000162407824 */ /* 0x000fe200078e0242 */
[----:B-1----:R-:W-:Y:S04]  /*5eb0*/  SHF.L.U32 R2, R97, 0x1f, RZ ;  /* 0x0000001f61027819 */ /* 0x002fe800000006ff */
[----:B------:R1:W4:Y:S01]  /*5ec0*/  SYNCS.PHASECHK.TRANS64.TRYWAIT P0, [R73+URZ+0x160], R2 ;  /* 0x00016002490075a7 */ /* 0x00032200080011ff */
[----:B---3--:R-:W-:Y:S01]  /*5ed0*/  @P5 SEL R75, RZ, 0x1, !P1 ;  /* 0x00000001ff4b5807 */ /* 0x008fe20004800000 */
[----:B-1----:R-:W-:Y:S06]  /*5ee0*/  @!P5 BRA `(.L_x_100) ;  /* 0x000000000068d947 */ /* 0x002fec0003800000 */
[----:B------:R-:W-:Y:S01]  /*5ef0*/  ISETP.NE.AND P1, PT, R75, RZ, PT ;  /* 0x000000ff4b00720c */ /* 0x000fe20003f25270 */
[----:B------:R-:W-:Y:S01]  /*5f00*/  BSSY B0, `(.L_x_101) ;  /* 0x000000d000007945 */ /* 0x000fe20003800000 */
[----:B------:R-:W-:Y:S02]  /*5f10*/  CS2R R58, SRZ ;  /* 0x00000000003a7805 */ /* 0x000fe4000001ff00 */
[----:B------:R-:W-:Y:S02]  /*5f20*/  CS2R R56, SRZ ;  /* 0x0000000000387805 */ /* 0x000fe4000001ff00 */
[----:B------:R-:W-:Y:S02]  /*5f30*/  CS2R R62, SRZ ;  /* 0x00000000003e7805 */ /* 0x000fe4000001ff00 */
[----:B------:R-:W-:Y:S02]  /*5f40*/  CS2R R60, SRZ ;  /* 0x00000000003c7805 */ /* 0x000fe4000001ff00 */
[----:B------:R-:W-:Y:S02]  /*5f50*/  CS2R R70, SRZ ;  /* 0x0000000000467805 */ /* 0x000fe4000001ff00 */
[----:B------:R-:W-:Y:S02]  /*5f60*/  CS2R R68, SRZ ;  /* 0x0000000000447805 */ /* 0x000fe4000001ff00 */
[----:B------:R-:W-:Y:S02]  /*5f70*/  CS2R R78, SRZ ;  /* 0x00000000004e7805 */ /* 0x000fe4000001ff00 */
[----:B------:R-:W-:Y:S01]  /*5f80*/  CS2R R76, SRZ ;  /* 0x00000000004c7805 */ /* 0x000fe2000001ff00 */
[----:B------:R-:W-:Y:S06]  /*5f90*/  @P1 BRA `(.L_x_102) ;  /* 0x00000000000c1947 */ /* 0x000fec0003800000 */
[----:B------:R-:W-:Y:S04]  /*5fa0*/  SHF.L.U32 R3, R107, 0x1f, RZ ;  /* 0x0000001f6b037819 */ /* 0x000fe800000006ff */
[----:B------:R-:W1:Y:S02]  /*5fb0*/  SYNCS.PHASECHK.TRANS64.TRYWAIT P1, [R0+URZ+0x100], R3 ;  /* 0x00010003000075a7 */ /* 0x000e6400080211ff */
[----:B-1----:R-:W-:Y:S05]  /*5fc0*/  @!P1 BRA `(.L_x_103) ;  /* 0x0000002800689947 */ /* 0x002fea0003800000 */
.L_x_102:
[----:B------:R-:W-:Y:S05]  /*5fd0*/  BSYNC B0 ;  /* 0x0000000000007941 */ /* 0x000fea0003800000 */
.L_x_101:
[----:B------:R-:W-:Y:S01]  /*5fe0*/  ISETP.NE.AND P1, PT, R108, RZ, PT ;  /* 0x000000ff6c00720c */ /* 0x000fe20003f25270 */
[----:B------:R-:W-:Y:S04]  /*5ff0*/  UIADD3 UR5, UPT, UPT, UR56, 0x1, URZ ;  /* 0x0000000138057890 */ /* 0x000fe8000fffe0ff */
[----:B------:R-:W-:Y:S04]  /*6000*/  UISETP.NE.AND UP0, UPT, UR5, 0x3, UPT ;  /* 0x000000030500788c */ /* 0x000fe8000bf05270 */
[----:B------:R-:W-:Y:S02]  /*6010*/  USEL UR4, URZ, 0x1, UP0 ;  /* 0x00000001ff047887 */ /* 0x000fe40008000000 */
[----:B------:R-:W-:Y:S02]  /*6020*/  USEL UR5, UR5, URZ, UP0 ;  /* 0x000000ff05057287 */ /* 0x000fe40008000000 */
[----:B------:R3:W1:Y:S02]  /*6030*/  @P1 LDS.128 R56, [R67] ;  /* 0x0000000043381984 */ /* 0x0006640000000c00 */
[----:B------:R-:W-:Y:S02]  /*6040*/  LOP3.LUT R107, R107, UR4, RZ, 0x3c, !PT ;  /* 0x000000046b6b7c12 */ /* 0x000fe4000f8e3cff */
[----:B------:R3:W1:Y:S01]  /*6050*/  @P1 LDS.128 R60, [R66+0x10] ;  /* 0x00001000423c1984 */ /* 0x0006620000000c00 */
[----:B------:R-:W-:Y:S03]  /*6060*/  IMAD.U32 R74, RZ, RZ, UR5 ;  /* 0x00000005ff4a7e24 */ /* 0x000fe6000f8e00ff */
[----:B------:R3:W1:Y:S04]  /*6070*/  @P1 LDS.128 R68, [R65+0x20] ;  /* 0x0000200041441984 */ /* 0x0006680000000c00 */
[----:B------:R3:W1:Y:S02]  /*6080*/  @P1 LDS.128 R76, [R64+0x10] ;  /* 0x00001000404c1984 */ /* 0x0006640000000c00 */
.L_x_100:
[----:B------:R-:W-:Y:S05]  /*6090*/  BSYNC B1 ;  /* 0x0000000000017941 */ /* 0x000fea0003800000 */
.L_x_99:
[----:B-1----:R-:W-:Y:S04]  /*60a0*/  SHF.R.U32.HI R0, RZ, 0x15, R48 ;  /* 0x00000015ff007819 */ /* 0x002fe80000011630 */
[----:B------:R-:W-:Y:S01]  /*60b0*/  LOP3.LUT P1, RZ, R0, 0x3, R92, 0x48, !PT ;  /* 0x0000000300ff7812 */ /* 0x000fe2000782485c */
[----:B------:R-:W-:Y:S01]  /*60c0*/  @!UPT UIADD3 URZ, UPT, UPT, URZ, URZ, URZ ;  /* 0x000000fffffff290 */ /* 0x000fe2000fffe0ff */
[----:B----4-:R-:W-:Y:S11]  /*60d0*/  @P0 BRA `(.L_x_104) ;  /* 0x0000000000080947 */ /* 0x010ff60003800000 */
[----:B------:R-:W1:Y:S02]  /*60e0*/  SYNCS.PHASECHK.TRANS64.TRYWAIT P0, [R73+URZ+0x160], R2 ;  /* 0x00016002490075a7 */ /* 0x000e6400080011ff */
[----:B-1----:R-:W-:Y:S05]  /*60f0*/  @!P0 BRA `(.L_x_105) ;  /* 0x0000002800308947 */ /* 0x002fea0003800000 */
.L_x_104:
[----:B------:R-:W-:Y:S05]  /*6100*/  @!P1 BRA `(.L_x_106) ;  /* 0x0000000000409947 */ /* 0x000fea0003800000 */
[----:B------:R-:W4:Y:S01]  /*6110*/  LDCU.64 UR8, c[0x4][0x70] ;  /* 0x01000e00ff0877ac */ /* 0x000f220008000a00 */
[----:B------:R-:W-:Y:S01]  /*6120*/  MOV R3, 0x0 ;  /* 0x0000000000037802 */ /* 0x000fe20000000f00 */
[----:B------:R-:W-:Y:S02]  /*6130*/  HFMA2 R12, -RZ, RZ, 0, 5.9604644775390625e-08 ;  /* 0x00000001ff0c7431 */ /* 0x000fe400000001ff */
[----:B------:R-:W-:Y:S02]  /*6140*/  IMAD.MOV.U32 R8, RZ, RZ, 0x192 ;  /* 0x00000192ff087424 */ /* 0x000fe400078e00ff */
[----:B------:R-:W-:Y:S01]  /*6150*/  IMAD.MOV.U32 R13, RZ, RZ, RZ ;  /* 0x000000ffff0d7224 */ /* 0x000fe200078e00ff */
[----:B------:R-:W5:Y:S01]  /*6160*/  LDCU.64 UR6, c[0x4][0x78] ;  /* 0x01000f00ff0677ac */ /* 0x000f620008000a00 */
[----:B-1----:R-:W1:Y:S01]  /*6170*/  LDC.64 R2, c[0x4][R3] ;  /* 0x0100000003027b82 */ /* 0x002e620000000a00 */
[----:B------:R-:W2:Y:S01]  /*6180*/  LDCU.64 UR4, c[0x4][0x10] ;  /* 0x01000200ff0477ac */ /* 0x000ea20008000a00 */
[----:B----4-:R-:W-:Y:S01]  /*6190*/  MOV R5, UR9 ;  /* 0x0000000900057c02 */ /* 0x010fe20008000f00 */
[----:B------:R-:W-:Y:S01]  /*61a0*/  IMAD.U32 R4, RZ, RZ, UR8 ;  /* 0x00000008ff047e24 */ /* 0x000fe2000f8e00ff */
[----:B-----5:R-:W-:Y:S01]  /*61b0*/  MOV R7, UR7 ;  /* 0x0000000700077c02 */ /* 0x020fe20008000f00 */
[----:B------:R-:W-:Y:S01]  /*61c0*/  IMAD.U32 R6, RZ, RZ, UR6 ;  /* 0x00000006ff067e24 */ /* 0x000fe2000f8e00ff */
[----:B--2---:R-:W-:Y:S01]  /*61d0*/  MOV R11, UR5 ;  /* 0x00000005000b7c02 */ /* 0x004fe20008000f00 */
[----:B------:R-:W-:Y:S02]  /*61e0*/  IMAD.U32 R10, RZ, RZ, UR4 ;  /* 0x00000004ff0a7e24 */ /* 0x000fe4000f8e00ff */
[----:B------:R-:W-:Y:S07]  /*61f0*/  LEPC R20, `(.L_x_106) ;  /* 0x000000001014794e */ /* 0x000fee0000000000 */
[----:B-1-3--:R-:W-:Y:S05]  /*6200*/  CALL.ABS.NOINC R2 ;  /* 0x0000000002007343 */ /* 0x00afea0003c00000 */
.L_x_106:
[----:B------:R-:W-:Y:S05]  /*6210*/  WARPSYNC.ALL ;  /* 0x0000000000007948 */ /* 0x000fea0003800000 */
[----:B------:R-:W-:Y:S01]  /*6220*/  R2UR UR4, R48 ;  /* 0x00000000300472ca */ /* 0x000fe200000e0000 */
[--C-:B------:R-:W-:Y:S01]  /*6230*/  HADD2.F32 R50, -RZ, R56.reuse.H0_H0 ;  /* 0x20000038ff327230 */ /* 0x100fe20000004100 */
[----:B------:R-:W-:Y:S01]  /*6240*/  ISETP.NE.AND P0, PT, R100, RZ, PT ;  /* 0x000000ff6400720c */ /* 0x000fe20003f05270 */
[----:B------:R-:W-:Y:S01]  /*6250*/  HADD2.F32 R51, -RZ, R56.H1_H1 ;  /* 0x30000038ff337230 */ /* 0x000fe20000004100 */
[----:B------:R-:W-:Y:S01]  /*6260*/  BSSY.RECONVERGENT B0, `(.L_x_107) ;  /* 0x0000083000007945 */ /* 0x000fe20003800200 */
[--C-:B------:R-:W-:Y:S08]  /*6270*/  HADD2.F32 R52, -RZ, R57.reuse.H0_H0 ;  /* 0x20000039ff347230 */ /* 0x100ff00000004100 */
[----:B------:R-:W2:Y:S02]  /*6280*/  LDTM.x32 R4, tmem[UR4] ;  /* 0x00000004000479ee */ /* 0x000ea400082c0000 */
[C---:B--2---:R-:W-:Y:S01]  /*6290*/  FMUL R0, R47.reuse, R4 ;  /* 0x000000042f007220 */ /* 0x044fe20000400000 */
[C---:B-1----:R-:W-:Y:S01]  /*62a0*/  FMUL R2, R47.reuse, R5 ;  /* 0x000000052f027220 */ /* 0x042fe20000400000 */
[C---:B------:R-:W-:Y:S01]  /*62b0*/  FMUL R4, R47.reuse, R8 ;  /* 0x000000082f047220 */ /* 0x040fe20000400000 */
[----:B------:R-:W-:Y:S01]  /*62c0*/  FMUL R3, R47, R6 ;  /* 0x000000062f037220 */ /* 0x000fe20000400000 */
[C---:B------:R-:W-:Y:S01]  /*62d0*/  FFMA R0, R49.reuse, R50, R0 ;  /* 0x0000003231007223 */ /* 0x040fe20000000000 */
[----:B------:R-:W-:Y:S01]  /*62e0*/  FFMA R2, R49, R51, R2 ;  /* 0x0000003331027223 */ /* 0x000fe20000000002 */
[C---:B------:R-:W-:Y:S01]  /*62f0*/  FMUL R5, R47.reuse, R9 ;  /* 0x000000092f057220 */ /* 0x040fe20000400000 */
        /* <DEDUP_REMOVED lines=16> */
[----:B------:R-:W-:Y:S02]  /*6400*/  HADD2.F32 R32, -RZ, R57.H1_H1 ;  /* 0x30000039ff207230 */ /* 0x000fe40000004100 */
[C---:B------:R-:W-:Y:S01]  /*6410*/  FMUL R26, R47.reuse, R30 ;  /* 0x0000001e2f1a7220 */ /* 0x040fe20000400000 */
[----:B------:R-:W-:Y:S01]  /*6420*/  FMUL R29, R47, R33 ;  /* 0x000000212f1d7220 */ /* 0x000fe20000400000 */
[--C-:B------:R-:W-:Y:S02]  /*6430*/  HADD2.F32 R33, -RZ, R58.reuse.H0_H0 ;  /* 0x2000003aff217230 */ /* 0x100fe40000004100 */
[----:B------:R-:W-:Y:S01]  /*6440*/  FFMA R3, R49, R52, R3 ;  /* 0x0000003431037223 */ /* 0x000fe20000000003 */
[C---:B------:R-:W-:Y:S01]  /*6450*/  FMUL R7, R47.reuse, R7 ;  /* 0x000000072f077220 */ /* 0x040fe20000400000 */
[----:B------:R-:W-:Y:S01]  /*6460*/  FMUL R30, R47, R34 ;  /* 0x000000222f1e7220 */ /* 0x000fe20000400000 */
[----:B------:R-:W-:Y:S01]  /*6470*/  HADD2.F32 R34, -RZ, R58.H1_H1 ;  /* 0x3000003aff227230 */ /* 0x000fe20000004100 */
[----:B------:R-:W-:Y:S01]  /*6480*/  F2FP.F16.F32.PACK_AB R52, R2, R0 ;  /* 0x000000000234723e */ /* 0x000fe200000000ff */
[--C-:B------:R-:W-:Y:S02]  /*6490*/  HADD2.F32 R0, -RZ, R59.reuse.H0_H0 ;  /* 0x2000003bff007230 */ /* 0x100fe40000004100 */
[C---:B------:R-:W-:Y:S01]  /*64a0*/  FFMA R7, R49.reuse, R32, R7 ;  /* 0x0000002031077223 */ /* 0x040fe20000000007 */
[----:B------:R-:W-:Y:S02]  /*64b0*/  HADD2.F32 R2, -RZ, R59.H1_H1 ;  /* 0x3000003bff027230 */ /* 0x000fe40000004100 */
[C---:B------:R-:W-:Y:S01]  /*64c0*/  FFMA R4, R49.reuse, R33, R4 ;  /* 0x0000002131047223 */ /* 0x040fe20000000004 */
[C---:B------:R-:W-:Y:S01]  /*64d0*/  FFMA R5, R49.reuse, R34, R5 ;  /* 0x0000002231057223 */ /* 0x040fe20000000005 */
[----:B------:R-:W-:Y:S01]  /*64e0*/  FFMA R6, R49, R0, R6 ;  /* 0x0000000031067223 */ /* 0x000fe20000000006 */
[--C-:B------:R-:W-:Y:S02]  /*64f0*/  HADD2.F32 R0, -RZ, R60.reuse.H0_H0 ;  /* 0x2000003cff007230 */ /* 0x100fe40000004100 */
[----:B------:R-:W-:Y:S01]  /*6500*/  FMUL R11, R47, R11 ;  /* 0x0000000b2f0b7220 */ /* 0x000fe20000400000 */
[----:B------:R-:W-:Y:S01]  /*6510*/  F2FP.F16.F32.PACK_AB R53, R7, R3 ;  /* 0x000000030735723e */ /* 0x000fe200000000ff */
[--C-:B------:R-:W-:Y:S02]  /*6520*/  HADD2.F32 R3, -RZ, R61.reuse.H0_H0 ;  /* 0x2000003dff037230 */ /* 0x100fe40000004100 */
[----:B------:R-:W-:Y:S01]  /*6530*/  FMUL R15, R47, R15 ;  /* 0x0000000f2f0f7220 */ /* 0x000fe20000400000 */
[C---:B------:R-:W-:Y:S01]  /*6540*/  FFMA R11, R49.reuse, R2, R11 ;  /* 0x00000002310b7223 */ /* 0x040fe2000000000b */
[----:B------:R-:W-:Y:S02]  /*6550*/  HADD2.F32 R2, -RZ, R60.H1_H1 ;  /* 0x3000003cff027230 */ /* 0x000fe40000004100 */
[----:B------:R-:W-:Y:S01]  /*6560*/  FFMA R8, R49, R0, R8 ;  /* 0x0000000031087223 */ /* 0x000fe20000000008 */
[----:B------:R-:W-:Y:S02]  /*6570*/  HADD2.F32 R0, -RZ, R61.H1_H1 ;  /* 0x3000003dff007230 */ /* 0x000fe40000004100 */
[C---:B------:R-:W-:Y:S01]  /*6580*/  FMUL R19, R47.reuse, R19 ;  /* 0x000000132f137220 */ /* 0x040fe20000400000 */
[----:B------:R-:W-:Y:S01]  /*6590*/  FMUL R23, R47, R23 ;  /* 0x000000172f177220 */ /* 0x000fe20000400000 */
[C---:B------:R-:W-:Y:S01]  /*65a0*/  FFMA R9, R49.reuse, R2, R9 ;  /* 0x0000000231097223 */ /* 0x040fe20000000009 */
[C---:B------:R-:W-:Y:S01]  /*65b0*/  FFMA R10, R49.reuse, R3, R10 ;  /* 0x00000003310a7223 */ /* 0x040fe2000000000a */
[----:B------:R-:W-:Y:S01]  /*65c0*/  FFMA R15, R49, R0, R15 ;  /* 0x00000000310f7223 */ /* 0x000fe2000000000f */
[--C-:B------:R-:W-:Y:S02]  /*65d0*/  HADD2.F32 R2, -RZ, R62.reuse.H0_H0 ;  /* 0x2000003eff027230 */ /* 0x100fe40000004100 */
[----:B------:R-:W-:Y:S01]  /*65e0*/  FMUL R27, R47, R27 ;  /* 0x0000001b2f1b7220 */ /* 0x000fe20000400000 */
[----:B------:R-:W-:Y:S01]  /*65f0*/  HADD2.F32 R0, -RZ, R62.H1_H1 ;  /* 0x3000003eff007230 */ /* 0x000fe20000004100 */
[----:B------:R-:W-:Y:S01]  /*6600*/  F2FP.F16.F32.PACK_AB R54, R5, R4 ;  /* 0x000000040536723e */ /* 0x000fe200000000ff */
[--C-:B------:R-:W-:Y:S02]  /*6610*/  HADD2.F32 R3, -RZ, R63.reuse.H0_H0 ;  /* 0x2000003fff037230 */ /* 0x100fe40000004100 */
[C---:B------:R-:W-:Y:S01]  /*6620*/  FFMA R12, R49.reuse, R2, R12 ;  /* 0x00000002310c7223 */ /* 0x040fe2000000000c */
[--C-:B------:R-:W-:Y:S02]  /*6630*/  HADD2.F32 R2, -RZ, R68.reuse.H0_H0 ;  /* 0x20000044ff027230 */ /* 0x100fe40000004100 */
[C---:B------:R-:W-:Y:S01]  /*6640*/  FFMA R13, R49.reuse, R0, R13 ;  /* 0x00000000310d7223 */ /* 0x040fe2000000000d */
[----:B------:R-:W-:Y:S02]  /*6650*/  HADD2.F32 R0, -RZ, R63.H1_H1 ;  /* 0x3000003fff007230 */ /* 0x000fe40000004100 */
[----:B------:R-:W-:Y:S01]  /*6660*/  FFMA R14, R49, R3, R14 ;  /* 0x00000003310e7223 */ /* 0x000fe2000000000e */
[----:B------:R-:W-:Y:S01]  /*6670*/  HADD2.F32 R3, -RZ, R68.H1_H1 ;  /* 0x30000044ff037230 */ /* 0x000fe20000004100 */
[----:B------:R-:W-:Y:S01]  /*6680*/  F2FP.F16.F32.PACK_AB R55, R11, R6 ;  /* 0x000000060b37723e */ /* 0x000fe200000000ff */
[----:B------:R-:W-:Y:S01]  /*6690*/  FMUL R31, R47, R31 ;  /* 0x0000001f2f1f7220 */ /* 0x000fe20000400000 */
[C---:B------:R-:W-:Y:S01]  /*66a0*/  FFMA R19, R49.reuse, R0, R19 ;  /* 0x0000000031137223 */ /* 0x040fe20000000013 */
[--C-:B------:R-:W-:Y:S02]  /*66b0*/  HADD2.F32 R0, -RZ, R69.reuse.H0_H0 ;  /* 0x20000045ff007230 */ /* 0x100fe40000004100 */
[C---:B------:R-:W-:Y:S01]  /*66c0*/  FFMA R16, R49.reuse, R2, R16 ;  /* 0x0000000231107223 */ /* 0x040fe20000000010 */
[----:B------:R1:W-:Y:S01]  /*66d0*/  STS.128 [R67], R52 ;  /* 0x0000003443007388 */ /* 0x0003e20000000c00 */
[C---:B------:R-:W-:Y:S01]  /*66e0*/  FFMA R17, R49.reuse, R3, R17 ;  /* 0x0000000331117223 */ /* 0x040fe20000000011 */
[----:B------:R-:W-:Y:S02]  /*66f0*/  HADD2.F32 R2, -RZ, R69.H1_H1 ;  /* 0x30000045ff027230 */ /* 0x000fe40000004100 */
[----:B------:R-:W-:Y:S01]  /*6700*/  FFMA R18, R49, R0, R18 ;  /* 0x0000000031127223 */ /* 0x000fe20000000012 */
[--C-:B------:R-:W-:Y:S01]  /*6710*/  HADD2.F32 R0, -RZ, R70.reuse.H0_H0 ;  /* 0x20000046ff007230 */ /* 0x100fe20000004100 */
[----:B------:R-:W-:Y:S01]  /*6720*/  F2FP.F16.F32.PACK_AB R8, R9, R8 ;  /* 0x000000080908723e */ /* 0x000fe200000000ff */
[--C-:B------:R-:W-:Y:S02]  /*6730*/  HADD2.F32 R3, -RZ, R71.reuse.H0_H0 ;  /* 0x20000047ff037230 */ /* 0x100fe40000004100 */
[C---:B------:R-:W-:Y:S01]  /*6740*/  FFMA R23, R49.reuse, R2, R23 ;  /* 0x0000000231177223 */ /* 0x040fe20000000017 */
[----:B------:R-:W-:Y:S02]  /*6750*/  HADD2.F32 R2, -RZ, R70.H1_H1 ;  /* 0x30000046ff027230 */ /* 0x000fe40000004100 */
[----:B------:R-:W-:Y:S01]  /*6760*/  FFMA R20, R49, R0, R20 ;  /* 0x0000000031147223 */ /* 0x000fe20000000014 */
[----:B------:R-:W-:Y:S01]  /*6770*/  HADD2.F32 R0, -RZ, R71.H1_H1 ;  /* 0x30000047ff007230 */ /* 0x000fe20000004100 */
[----:B------:R-:W-:Y:S01]  /*6780*/  F2FP.F16.F32.PACK_AB R9, R15, R10 ;  /* 0x0000000a0f09723e */ /* 0x000fe200000000ff */
[----:B------:R-:W-:Y:S02]  /*6790*/  HADD2.F32 R4, -RZ, R79.H0_H0 ;  /* 0x2000004fff047230 */ /* 0x000fe40000004100 */
[C---:B------:R-:W-:Y:S01]  /*67a0*/  FFMA R21, R49.reuse, R2, R21 ;  /* 0x0000000231157223 */ /* 0x040fe20000000015 */
[C---:B------:R-:W-:Y:S01]  /*67b0*/  FFMA R22, R49.reuse, R3, R22 ;  /* 0x0000000331167223 */ /* 0x040fe20000000016 */
[----:B------:R-:W-:Y:S01]  /*67c0*/  FFMA R27, R49, R0, R27 ;  /* 0x00000000311b7223 */ /* 0x000fe2000000001b */
[--C-:B------:R-:W-:Y:S01]  /*67d0*/  HADD2.F32 R2, -RZ, R76.reuse.H0_H0 ;  /* 0x2000004cff027230 */ /* 0x100fe20000004100 */
[----:B------:R-:W-:Y:S01]  /*67e0*/  F2FP.F16.F32.PACK_AB R10, R13, R12 ;  /* 0x0000000c0d0a723e */ /* 0x000fe200000000ff */
[----:B------:R-:W-:Y:S01]  /*67f0*/  HADD2.F32 R0, -RZ, R76.H1_H1 ;  /* 0x3000004cff007230 */ /* 0x000fe20000004100 */
[----:B------:R-:W-:Y:S01]  /*6800*/  F2FP.F16.F32.PACK_AB R11, R19, R14 ;  /* 0x0000000e130b723e */ /* 0x000fe200000000ff */
[--C-:B------:R-:W-:Y:S02]  /*6810*/  HADD2.F32 R3, -RZ, R77.reuse.H0_H0 ;  /* 0x2000004dff037230 */ /* 0x100fe40000004100 */
[C---:B------:R-:W-:Y:S01]  /*6820*/  FFMA R24, R49.reuse, R2, R24 ;  /* 0x0000000231187223 */ /* 0x040fe20000000018 */
[--C-:B------:R-:W-:Y:S02]  /*6830*/  HADD2.F32 R2, -RZ, R78.reuse.H0_H0 ;  /* 0x2000004eff027230 */ /* 0x100fe40000004100 */
[C---:B------:R-:W-:Y:S01]  /*6840*/  FFMA R25, R49.reuse, R0, R25 ;  /* 0x0000000031197223 */ /* 0x040fe20000000019 */
[----:B------:R1:W-:Y:S01]  /*6850*/  STS.128 [R66+0x10], R8 ;  /* 0x0000100842007388 */ /* 0x0003e20000000c00 */
[----:B------:R-:W-:Y:S02]  /*6860*/  HADD2.F32 R0, -RZ, R77.H1_H1 ;  /* 0x3000004dff007230 */ /* 0x000fe40000004100 */
[----:B------:R-:W-:Y:S01]  /*6870*/  FFMA R26, R49, R3, R26 ;  /* 0x00000003311a7223 */ /* 0x000fe2000000001a */
[----:B------:R-:W-:Y:S01]  /*6880*/  HADD2.F32 R3, -RZ, R78.H1_H1 ;  /* 0x3000004eff037230 */ /* 0x000fe20000004100 */
[----:B------:R-:W-:Y:S01]  /*6890*/  F2FP.F16.F32.PACK_AB R16, R17, R16 ;  /* 0x000000101110723e */ /* 0x000fe200000000ff */
[----:B------:R-:W-:Y:S01]  /*68a0*/  HADD2.F32 R5, -RZ, R79.H1_H1 ;  /* 0x3000004fff057230 */ /* 0x000fe20000004100 */
[----:B------:R-:W-:Y:S01]  /*68b0*/  F2FP.F16.F32.PACK_AB R17, R23, R18 ;  /* 0x000000121711723e */ /* 0x000fe200000000ff */
[----:B------:R-:W-:Y:S01]  /*68c0*/  FFMA R31, R49, R0, R31 ;  /* 0x00000000311f7223 */ /* 0x000fe2000000001f */
[----:B------:R-:W-:Y:S01]  /*68d0*/  FMUL R35, R47, R35 ;  /* 0x000000232f237220 */ /* 0x000fe20000400000 */
[----:B------:R-:W-:Y:S01]  /*68e0*/  F2FP.F16.F32.PACK_AB R18, R21, R20 ;  /* 0x000000141512723e */ /* 0x000fe200000000ff */
[----:B------:R-:W-:Y:S01]  /*68f0*/  FFMA R28, R49, R2, R28 ;  /* 0x00000002311c7223 */ /* 0x000fe2000000001c */
[----:B------:R-:W-:Y:S01]  /*6900*/  F2FP.F16.F32.PACK_AB R19, R27, R22 ;  /* 0x000000161b13723e */ /* 0x000fe200000000ff */
[C---:B------:R-:W-:Y:S01]  /*6910*/  FFMA R29, R49.reuse, R3, R29 ;  /* 0x00000003311d7223 */ /* 0x040fe2000000001d */
[C---:B------:R-:W-:Y:S01]  /*6920*/  FFMA R30, R49.reuse, R4, R30 ;  /* 0x00000004311e7223 */ /* 0x040fe2000000001e */
[----:B------:R-:W-:Y:S01]  /*6930*/  FFMA R35, R49, R5, R35 ;  /* 0x0000000531237223 */ /* 0x000fe20000000023 */
[----:B------:R-:W-:Y:S01]  /*6940*/  F2FP.F16.F32.PACK_AB R24, R25, R24 ;  /* 0x000000181918723e */ /* 0x000fe200000000ff */
[----:B------:R1:W-:Y:S01]  /*6950*/  STS.128 [R65+0x20], R16 ;  /* 0x0000201041007388 */ /* 0x0003e20000000c00 */
[----:B------:R-:W-:Y:S02]  /*6960*/  F2FP.F16.F32.PACK_AB R25, R31, R26 ;  /* 0x0000001a1f19723e */ /* 0x000fe400000000ff */
[----:B------:R-:W-:Y:S02]  /*6970*/  F2FP.F16.F32.PACK_AB R26, R29, R28 ;  /* 0x0000001c1d1a723e */ /* 0x000fe400000000ff */
[----:B------:R-:W-:Y:S05]  /*6980*/  F2FP.F16.F32.PACK_AB R27, R35, R30 ;  /* 0x0000001e231b723e */ /* 0x000fea00000000ff */
[----:B------:R1:W-:Y:S01]  /*6990*/  STS.128 [R64+0x10], R24 ;  /* 0x0000101840007388 */ /* 0x0003e20000000c00 */
[----:B------:R-:W-:Y:S01]  /*69a0*/  @!PT LDS RZ, [RZ] ;  /* 0x00000000fffff984 */ /* 0x000fe20000000800 */
[----:B------:R-:W-:Y:S01]  /*69b0*/  @!PT LDS RZ, [RZ] ;  /* 0x00000000fffff984 */ /* 0x000fe20000000800 */
[----:B------:R-:W-:Y:S01]  /*69c0*/  @!PT LDS RZ, [RZ] ;  /* 0x00000000fffff984 */ /* 0x000fe20000000800 */
[----:B------:R-:W-:Y:S01]  /*69d0*/  @!PT LDS RZ, [RZ] ;  /* 0x00000000fffff984 */ /* 0x000fe20000000800 */
[----:B------:R2:W-:Y:S07]  /*69e0*/  MEMBAR.ALL.CTA ;  /* 0x0000000000007992 */ /* 0x0005ee0000008000 */
[----:B--2---:R-:W2:Y:S02]  /*69f0*/  FENCE.VIEW.ASYNC.S ;  /* 0x00000000000073c6 */ /* 0x004ea40000000000 */
[----:B--2---:R-:W-:Y:S06]  /*6a00*/  BAR.SYNC.DEFER_BLOCKING 0x1, 0x80 ;  /* 0x0042000000007b1d */ /* 0x004fec0000010000 */
[----:B------:R-:W-:Y:S05]  /*6a10*/  @P0 BRA `(.L_x_108) ;  /* 0x00000000001c0947 */ /* 0x000fea0003800000 */
[----:B------:R-:W-:Y:S01]  /*6a20*/  R2UR UR4, R72 ;  /* 0x00000000480472ca */ /* 0x000fe200000e0000 */
[----:B------:R-:W-:Y:S01]  /*6a30*/  UIADD3 UR6, UP0, UPT, UR54, 0x680, URZ ;  /* 0x0000068036067890 */ /* 0x000fe2000ff1e0ff */
[----:B------:R-:W-:Y:S03]  /*6a40*/  UMOV UR43, UR36 ;  /* 0x00000024002b7c82 */ /* 0x000fe60008000000 */
[----:B------:R-:W-:Y:S08]  /*6a50*/  UIADD3.X UR7, UPT, UPT, URZ, UR55, URZ, UP0, !UPT ;  /* 0x00000037ff077290 */ /* 0x000ff000087fe4ff */
[----:B------:R-:W-:Y:S09]  /*6a60*/  UIADD3 UR40, UPT, UPT, UR48, 0x200, UR4 ;  /* 0x0000020030287890 */ /* 0x000ff2000fffe004 */
[----:B------:R2:W-:Y:S02]  /*6a70*/  UTMASTG.3D [UR40], [UR6] ;  /* 0x00000028060073b5 */ /* 0x0005e40008010000 */
[----:B--2---:R0:W-:Y:S02]  /*6a80*/  UTMACMDFLUSH ;  /* 0x00000000000079b7 */ /* 0x0041e40000000000 */
.L_x_108:
[----:B------:R-:W-:Y:S05]  /*6a90*/  BSYNC.RECONVERGENT B0 ;  /* 0x0000000000007941 */ /* 0x000fea0003800200 */
.L_x_107:
[----:B------:R-:W-:Y:S01]  /*6aa0*/  UIADD3 UR40, UPT, UPT, UR56, 0x1, URZ ;  /* 0x0000000138287890 */ /* 0x000fe2000fffe0ff */
[----:B------:R-:W-:Y:S03]  /*6ab0*/  BSSY.RECONVERGENT B0, `(.L_x_109) ;  /* 0x0000005000007945 */ /* 0x000fe60003800200 */
[----:B------:R-:W-:Y:S04]  /*6ac0*/  UISETP.NE.AND UP0, UPT, UR40, 0x3, UPT ;  /* 0x000000032800788c */ /* 0x000fe8000bf05270 */
[----:B------:R-:W-:Y:S01]  /*6ad0*/  USEL UR43, UR40, URZ, UP0 ;  /* 0x000000ff282b7287 */ /* 0x000fe20008000000 */
[----:B------:R-:W-:Y:S11]  /*6ae0*/  @P0 BRA `(.L_x_110) ;  /* 0x0000000000040947 */ /* 0x000ff60003800000 */
[----:B------:R-:W-:Y:S04]  /*6af0*/  DEPBAR.LE SB0, 0x1 ;  /* 0x000080400000791a */ /* 0x000fe80000000000 */
.L_x_110:
[----:B------:R-:W-:Y:S05]  /*6b00*/  BSYNC.RECONVERGENT B0 ;  /* 0x0000000000007941 */ /* 0x000fea0003800200 */
.L_x_109:
[----:B------:R-:W-:Y:S01]  /*6b10*/  BAR.SYNC.DEFER_BLOCKING 0x1, 0x80 ;  /* 0x0042000000007b1d */ /* 0x000fe20000010000 */
[----:B------:R-:W-:Y:S01]  /*6b20*/  ISETP.NE.AND P1, PT, R104, RZ, PT ;  /* 0x000000ff6800720c */ /* 0x000fe20003f25270 */
[----:B------:R-:W-:Y:S01]  /*6b30*/  UISETP.NE.AND UP0, UPT, UR50, URZ, UPT ;  /* 0x000000ff3200728c */ /* 0x000fe2000bf05270 */
[----:B------:R-:W-:Y:S11]  /*6b40*/  LEA R2, R74, UR48, 0x3 ;  /* 0x000000304a027c11 */ /* 0x000ff6000f8e18ff */
[----:B------:R-:W-:Y:S01]  /*6b50*/  @P1 SHF.L.U32 R3, R107, 0x1f, RZ ;  /* 0x0000001f6b031819 */ /* 0x000fe200000006ff */
[----:B------:R-:W-:Y:S06]  /*6b60*/  BRA.U !UP0, `(.L_x_111) ;  /* 0x0000000108247547 */ /* 0x000fec000b800000 */
[----:B------:R-:W-:Y:S01]  /*6b70*/  IMAD.U32 R4, RZ, RZ, UR49 ;  /* 0x00000031ff047e24 */ /* 0x000fe2000f8e00ff */
[----:B------:R-:W-:Y:S01]  /*6b80*/  MOV R0, UR37 ;  /* 0x0000002500007c02 */ /* 0x000fe20008000f00 */
[----:B------:R-:W-:Y:S03]  /*6b90*/  UIADD3 UR49, UPT, UPT, UR49, 0x1, URZ ;  /* 0x0000000131317890 */ /* 0x000fe6000fffe0ff */
[----:B------:R-:W-:Y:S01]  /*6ba0*/  @P1 LEA R4, R4, UR48, 0x3 ;  /* 0x0000003004041c11 */ /* 0x000fe2000f8e18ff */
[----:B------:R-:W-:Y:S04]  /*6bb0*/  UISETP.NE.AND UP0, UPT, UR49, 0x3, UPT ;  /* 0x000000033100788c */ /* 0x000fe8000bf05270 */
[----:B------:R-:W-:Y:S01]  /*6bc0*/  @P1 VIADD R4, R4, 0x118 ;  /* 0x0000011804041836 */ /* 0x000fe20000000000 */
[----:B------:R-:W-:Y:S04]  /*6bd0*/  USEL UR49, UR49, URZ, UP0 ;  /* 0x000000ff31317287 */ /* 0x000fe80008000000 */
[----:B------:R-:W-:Y:S04]  /*6be0*/  @P1 PRMT R0, R0, 0x654, R4 ;  /* 0x0000065400001816 */ /* 0x000fe80000000004 */
[----:B------:R2:W-:Y:S04]  /*6bf0*/  @P1 SYNCS.ARRIVE.TRANS64.RED.A1T0 RZ, [R0+URZ], RZ ;  /* 0x000000ff00ff19a7 */ /* 0x0005e800081004ff */
.L_x_111:
[----:B------:R-:W4:Y:S01]  /*6c00*/  @P1 SYNCS.PHASECHK.TRANS64.TRYWAIT P0, [R2+URZ+0x100], R3 ;  /* 0x00010003020015a7 */ /* 0x000f2200080011ff */
[----:B------:R-:W-:Y:S01]  /*6c10*/  BSSY B1, `(.L_x_112) ;  /* 0x0000015000017945 */ /* 0x000fe20003800000 */
[----:B----4-:R-:W-:Y:S03]  /*6c20*/  @P1 SEL R75, RZ, 0x1, !P0 ;  /* 0x00000001ff4b1807 */ /* 0x010fe60004000000 */
[----:B------:R-:W-:Y:S05]  /*6c30*/  @!P1 BRA `(.L_x_113) ;  /* 0x0000000000489947 */ /* 0x000fea0003800000 */
[----:B------:R-:W-:Y:S01]  /*6c40*/  ISETP.NE.AND P1, PT, R108, RZ, PT ;  /* 0x000000ff6c00720c */ /* 0x000fe20003f25270 */
[----:B------:R-:W-:Y:S01]  /*6c50*/  BSSY B0, `(.L_x_114) ;  /* 0x000000a000007945 */ /* 0x000fe20003800000 */
[----:B------:R-:W-:Y:S11]  /*6c60*/  ISETP.NE.AND P0, PT, R75, RZ, PT ;  /* 0x000000ff4b00720c */ /* 0x000ff60003f05270 */
[----:B------:R-:W-:Y:S04]  /*6c70*/  @P1 IMAD R74, R74, 0x2000, R99 ;  /* 0x000020004a4a1824 */ /* 0x000fe800078e0263 */
[----:B------:R-:W-:Y:S01]  /*6c80*/  @P1 IMAD.IADD R4, R106, 0x1, R74 ;  /* 0x000000016a041824 */ /* 0x000fe200078e024a */
[----:B------:R-:W-:Y:S03]  /*6c90*/  @P1 IADD3 R3, PT, PT, R105, R74, RZ ;  /* 0x0000004a69031210 */ /* 0x000fe60007ffe0ff */
[----:B--2---:R-:W-:Y:S01]  /*6ca0*/  @P1 IMAD.IADD R0, R98, 0x1, R4 ;  /* 0x0000000162001824 */ /* 0x004fe200078e0204 */
[----:B------:R-:W-:Y:S06]  /*6cb0*/  @P0 BRA `(.L_x_115) ;  /* 0x00000000000c0947 */ /* 0x000fec0003800000 */
[----:B------:R-:W-:Y:S04]  /*6cc0*/  SHF.L.U32 R107, R107, 0x1f, RZ ;  /* 0x0000001f6b6b7819 */ /* 0x000fe800000006ff */
[----:B------:R-:W2:Y:S02]  /*6cd0*/  SYNCS.PHASECHK.TRANS64.TRYWAIT P0, [R2+URZ+0x100], R107 ;  /* 0x0001006b020075a7 */ /* 0x000ea400080011ff */
[----:B--2---:R-:W-:Y:S05]  /*6ce0*/  @!P0 BRA `(.L_x_116) ;  /* 0x0000001c00488947 */ /* 0x004fea0003800000 */
.L_x_115:
[----:B------:R-:W-:Y:S05]  /*6cf0*/  BSYNC B0 ;  /* 0x0000000000007941 */ /* 0x000fea0003800000 */
.L_x_114:
[----:B------:R-:W-:Y:S11]  /*6d00*/  ISETP.NE.AND P0, PT, R108, RZ, PT ;  /* 0x000000ff6c00720c */ /* 0x000ff60003f05270 */
[----:B------:R-:W-:Y:S02]  /*6d10*/  @!UPT UIADD3 URZ, UPT, UPT, URZ, URZ, URZ ;  /* 0x000000fffffff290 */ /* 0x000fe4000fffe0ff */
[----:B------:R4:W1:Y:S04]  /*6d20*/  @P0 LDS.128 R56, [R74] ;  /* 0x000000004a380984 */ /* 0x0008680000000c00 */
[----:B------:R4:W1:Y:S04]  /*6d30*/  @P0 LDS.128 R68, [R3+0x20] ;  /* 0x0000200003440984 */ /* 0x0008680000000c00 */
[----:B------:R4:W1:Y:S04]  /*6d40*/  @P0 LDS.128 R60, [R4+0x10] ;  /* 0x00001000043c0984 */ /* 0x0008680000000c00 */
[----:B------:R4:W1:Y:S02]  /*6d50*/  @P0 LDS.128 R76, [R0+0x10] ;  /* 0x00001000004c0984 */ /* 0x0008640000000c00 */
.L_x_113:
[----:B------:R-:W-:Y:S05]  /*6d60*/  BSYNC B1 ;  /* 0x0000000000017941 */ /* 0x000fea0003800000 */
.L_x_112:
[----:B--2-4-:R-:W-:Y:S05]  /*6d70*/  VIADD R0, R48, 0x20 ;  /* 0x0000002030007836 */ /* 0x014fea0000000000 */
[----:B------:R-:W-:Y:S04]  /*6d80*/  SHF.R.U32.HI R0, RZ, 0x15, R0 ;  /* 0x00000015ff007819 */ /* 0x000fe80000011600 */
[----:B------:R-:W-:Y:S11]  /*6d90*/  LOP3.LUT P0, RZ, R0, 0x3, R92, 0x48, !PT ;  /* 0x0000000300ff7812 */ /* 0x000ff6000780485c */
[----:B------:R-:W-:Y:S02]  /*6da0*/  @!UPT UIADD3 URZ, UPT, UPT, URZ, URZ, URZ ;  /* 0x000000fffffff290 */ /* 0x000fe4000fffe0ff */
[----:B------:R-:W-:Y:S05]  /*6db0*/  @!P0 BRA `(.L_x_117) ;  /* 0x0000000000408947 */ /* 0x000fea0003800000 */
[----:B------:R-:W2:Y:S01]  /*6dc0*/  LDCU.64 UR8, c[0x4][0x70] ;  /* 0x01000e00ff0877ac */ /* 0x000ea20008000a00 */
[----:B------:R-:W-:Y:S01]  /*6dd0*/  MOV R3, 0x0 ;  /* 0x0000000000037802 */ /* 0x000fe20000000f00 */
[----:B------:R-:W-:Y:S02]  /*6de0*/  HFMA2 R12, -RZ, RZ, 0, 5.9604644775390625e-08 ;  /* 0x00000001ff0c7431 */ /* 0x000fe400000001ff */
[----:B-1----:R-:W-:Y:S02]  /*6df0*/  IMAD.MOV.U32 R8, RZ, RZ, 0x192 ;  /* 0x00000192ff087424 */ /* 0x002fe400078e00ff */
[----:B------:R-:W-:Y:S01]  /*6e00*/  IMAD.MOV.U32 R13, RZ, RZ, RZ ;  /* 0x000000ffff0d7224 */ /* 0x000fe200078e00ff */
[----:B------:R-:W1:Y:S01]  /*6e10*/  LDCU.64 UR6, c[0x4][0x78] ;  /* 0x01000f00ff0677ac */ /* 0x000e620008000a00 */
[----:B------:R-:W4:Y:S01]  /*6e20*/  LDC.64 R2, c[0x4][R3] ;  /* 0x0100000003027b82 */ /* 0x000f220000000a00 */
[----:B------:R-:W5:Y:S01]  /*6e30*/  LDCU.64 UR4, c[0x4][0x10] ;  /* 0x01000200ff0477ac */ /* 0x000f620008000a00 */
[----:B--2---:R-:W-:Y:S01]  /*6e40*/  MOV R5, UR9 ;  /* 0x0000000900057c02 */ /* 0x004fe20008000f00 */
[----:B------:R-:W-:Y:S01]  /*6e50*/  IMAD.U32 R4, RZ, RZ, UR8 ;  /* 0x00000008ff047e24 */ /* 0x000fe2000f8e00ff */
[----:B-1----:R-:W-:Y:S01]  /*6e60*/  MOV R7, UR7 ;  /* 0x0000000700077c02 */ /* 0x002fe20008000f00 */
[----:B------:R-:W-:Y:S01]  /*6e70*/  IMAD.U32 R6, RZ, RZ, UR6 ;  /* 0x00000006ff067e24 */ /* 0x000fe2000f8e00ff */
[----:B-----5:R-:W-:Y:S01]  /*6e80*/  MOV R11, UR5 ;  /* 0x00000005000b7c02 */ /* 0x020fe20008000f00 */
[----:B------:R-:W-:Y:S02]  /*6e90*/  IMAD.U32 R10, RZ, RZ, UR4 ;  /* 0x00000004ff0a7e24 */ /* 0x000fe4000f8e00ff */
[----:B------:R-:W-:Y:S07]  /*6ea0*/  LEPC R20, `(.L_x_117) ;  /* 0x000000001014794e */ /* 0x000fee0000000000 */
[----:B---34-:R-:W-:Y:S05]  /*6eb0*/  CALL.ABS.NOINC R2 ;  /* 0x0000000002007343 */ /* 0x018fea0003c00000 */
.L_x_117:
[----:B------:R-:W-:Y:S01]  /*6ec0*/  ISETP.NE.AND P0, PT, R100, RZ, PT ;  /* 0x000000ff6400720c */ /* 0x000fe20003f05270 */
[----:B------:R-:W-:Y:S05]  /*6ed0*/  WARPSYNC.ALL ;  /* 0x0000000000007948 */ /* 0x000fea0003800000 */
[----:B------:R-:W-:Y:S01]  /*6ee0*/  R2UR UR4, R48 ;  /* 0x00000000300472ca */ /* 0x000fe200000e0000 */
[--C-:B-1----:R-:W-:Y:S01]  /*6ef0*/  HADD2.F32 R0, -RZ, R56.reuse.H0_H0 ;  /* 0x20000038ff007230 */ /* 0x102fe20000004100 */
[----:B------:R-:W-:Y:S01]  /*6f00*/  R2UR UR5, R73 ;  /* 0x00000000490572ca */ /* 0x000fe200000e0000 */
[----:B------:R-:W-:Y:S01]  /*6f10*/  HADD2.F32 R2, -RZ, R56.H1_H1 ;  /* 0x30000038ff027230 */ /* 0x000fe20000004100 */
[----:B------:R-:W-:Y:S01]  /*6f20*/  USHF.L.U32 UR8, UR43, 0xd, URZ ;  /* 0x0000000d2b087899 */ /* 0x000fe200080006ff */
[--C-:B------:R-:W-:Y:S01]  /*6f30*/  HADD2.F32 R3, -RZ, R57.reuse.H0_H0 ;  /* 0x20000039ff037230 */ /* 0x100fe20000004100 */
[----:B------:R-:W-:Y:S01]  /*6f40*/  BSSY.RECONVERGENT B0, `(.L_x_118) ;  /* 0x000008b000007945 */ /* 0x000fe20003800200 */
[----:B------:R-:W-:Y:S02]  /*6f50*/  HADD2.F32 R48, -RZ, R57.H1_H1 ;  /* 0x30000039ff307230 */ /* 0x000fe40000004100 */
[--C-:B------:R-:W-:Y:S02]  /*6f60*/  HADD2.F32 R50, -RZ, R58.reuse.H0_H0 ;  /* 0x2000003aff327230 */ /* 0x100fe40000004100 */
[----:B------:R-:W-:Y:S02]  /*6f70*/  HADD2.F32 R51, -RZ, R58.H1_H1 ;  /* 0x3000003aff337230 */ /* 0x000fe40000004100 */
[----:B------:R-:W1:Y:S01]  /*6f80*/  LDTM.x32 R4, tmem[UR4+0x20] ;  /* 0x00002004000479ee */ /* 0x000e6200082c0000 */
[----:B------:R-:W-:Y:S01]  /*6f90*/  NOP ;  /* 0x0000000000007918 */ /* 0x000fe20000000000 */
[----:B------:R-:W-:Y:S01]  /*6fa0*/  UIADD3 UR5, UPT, UPT, UR5, 0x180, URZ ;  /* 0x0000018005057890 */ /* 0x000fe2000fffe0ff */
[--C-:B------:R-:W-:Y:S02]  /*6fb0*/  HADD2.F32 R52, -RZ, R59.reuse.H0_H0 ;  /* 0x2000003bff347230 */ /* 0x100fe40000004100 */
[----:B------:R-:W-:Y:S01]  /*6fc0*/  HADD2.F32 R53, -RZ, R59.H1_H1 ;  /* 0x3000003bff357230 */ /* 0x000fe20000004100 */
[----:B------:R-:W-:Y:S01]  /*6fd0*/  UPRMT UR5, UR37, 0x654, UR5 ;  /* 0x0000065425057896 */ /* 0x000fe20008000005 */
[--C-:B------:R-:W-:Y:S02]  /*6fe0*/  HADD2.F32 R54, -RZ, R60.reuse.H0_H0 ;  /* 0x2000003cff367230 */ /* 0x100fe40000004100 */
[----:B------:R-:W-:Y:S02]  /*6ff0*/  HADD2.F32 R55, -RZ, R60.H1_H1 ;  /* 0x3000003cff377230 */ /* 0x000fe40000004100 */
[--C-:B------:R-:W-:Y:S02]  /*7000*/  HADD2.F32 R56, -RZ, R61.reuse.H0_H0 ;  /* 0x2000003dff387230 */ /* 0x100fe40000004100 */
[----:B------:R-:W-:Y:S02]  /*7010*/  HADD2.F32 R57, -RZ, R61.H1_H1 ;  /* 0x3000003dff397230 */ /* 0x000fe40000004100 */
[----:B-1----:R-:W-:Y:S01]  /*7020*/  SYNCS.ARRIVE.TRANS64.RED.A1T0 RZ, [UR5], RZ ;  /* 0x000000ffffff79a7 */ /* 0x002fe20008100405 */
[--C-:B------:R-:W-:Y:S02]  /*7030*/  HADD2.F32 R58, -RZ, R62.reuse.H0_H0 ;  /* 0x2000003eff3a7230 */ /* 0x100fe40000004100 */
[----:B------:R-:W-:Y:S02]  /*7040*/  HADD2.F32 R59, -RZ, R62.H1_H1 ;  /* 0x3000003eff3b7230 */ /* 0x000fe40000004100 */
[--C-:B------:R-:W-:Y:S02]  /*7050*/  HADD2.F32 R60, -RZ, R63.reuse.H0_H0 ;  /* 0x2000003fff3c7230 */ /* 0x100fe40000004100 */
[----:B------:R-:W-:Y:S02]  /*7060*/  HADD2.F32 R61, -RZ, R63.H1_H1 ;  /* 0x3000003fff3d7230 */ /* 0x000fe40000004100 */
[C---:B------:R-:W-:Y:S01]  /*7070*/  FMUL R4, R47.reuse, R4 ;  /* 0x000000042f047220 */ /* 0x040fe20000400000 */
[C---:B------:R-:W-:Y:S01]  /*7080*/  FMUL R5, R47.reuse, R5 ;  /* 0x000000052f057220 */ /* 0x040fe20000400000 */
[C---:B------:R-:W-:Y:S01]  /*7090*/  FMUL R6, R47.reuse, R6 ;  /* 0x000000062f067220 */ /* 0x040fe20000400000 */
[----:B------:R-:W-:Y:S01]  /*70a0*/  FMUL R7, R47, R7 ;  /* 0x000000072f077220 */ /* 0x000fe20000400000 */
[C---:B------:R-:W-:Y:S01]  /*70b0*/  FFMA R4, R49.reuse, R0, R4 ;  /* 0x0000000031047223 */ /* 0x040fe20000000004 */
[C---:B------:R-:W-:Y:S01]  /*70c0*/  FFMA R5, R49.reuse, R2, R5 ;  /* 0x0000000231057223 */ /* 0x040fe20000000005 */
[C---:B------:R-:W-:Y:S01]  /*70d0*/  FFMA R6, R49.reuse, R3, R6 ;  /* 0x0000000331067223 */ /* 0x040fe20000000006 */
[----:B------:R-:W-:Y:S01]  /*70e0*/  FFMA R7, R49, R48, R7 ;  /* 0x0000003031077223 */ /* 0x000fe20000000007 */
[C---:B------:R-:W-:Y:S01]  /*70f0*/  FMUL R8, R47.reuse, R8 ;  /* 0x000000082f087220 */ /* 0x040fe20000400000 */
[----:B------:R-:W-:Y:S01]  /*7100*/  FMUL R9, R47, R9 ;  /* 0x000000092f097220 */ /* 0x000fe20000400000 */
[----:B------:R-:W-:Y:S01]  /*7110*/  F2FP.F16.F32.PACK_AB R4, R5, R4 ;  /* 0x000000040504723e */ /* 0x000fe200000000ff */
[----:B------:R-:W-:Y:S01]  /*7120*/  FMUL R0, R47, R10 ;  /* 0x0000000a2f007220 */ /* 0x000fe20000400000 */
[----:B------:R-:W-:Y:S01]  /*7130*/  F2FP.F16.F32.PACK_AB R5, R7, R6 ;  /* 0x000000060705723e */ /* 0x000fe200000000ff */
[C---:B------:R-:W-:Y:S01]  /*7140*/  FFMA R8, R49.reuse, R50, R8 ;  /* 0x0000003231087223 */ /* 0x040fe20000000008 */
[C---:B------:R-:W-:Y:S01]  /*7150*/  FFMA R9, R49.reuse, R51, R9 ;  /* 0x0000003331097223 */ /* 0x040fe20000000009 */
[----:B------:R-:W-:Y:S01]  /*7160*/  FFMA R0, R49, R52, R0 ;  /* 0x0000003431007223 */ /* 0x000fe20000000000 */
[C---:B------:R-:W-:Y:S01]  /*7170*/  FMUL R2, R47.reuse, R11 ;  /* 0x0000000b2f027220 */ /* 0x040fe20000400000 */
[C---:B------:R-:W-:Y:S01]  /*7180*/  FMUL R3, R47.reuse, R12 ;  /* 0x0000000c2f037220 */ /* 0x040fe20000400000 */
[----:B------:R-:W-:Y:S01]  /*7190*/  FMUL R10, R47, R13 ;  /* 0x0000000d2f0a7220 */ /* 0x000fe20000400000 */
[----:B------:R-:W-:Y:S01]  /*71a0*/  F2FP.F16.F32.PACK_AB R6, R9, R8 ;  /* 0x000000080906723e */ /* 0x000fe200000000ff */
[C---:B------:R-:W-:Y:S01]  /*71b0*/  FFMA R2, R49.reuse, R53, R2 ;  /* 0x0000003531027223 */ /* 0x040fe20000000002 */
[C---:B------:R-:W-:Y:S01]  /*71c0*/  FFMA R3, R49.reuse, R54, R3 ;  /* 0x0000003631037223 */ /* 0x040fe20000000003 */
[----:B------:R-:W-:Y:S01]  /*71d0*/  FFMA R10, R49, R55, R10 ;  /* 0x00000037310a7223 */ /* 0x000fe2000000000a */
[C---:B------:R-:W-:Y:S01]  /*71e0*/  FMUL R11, R47.reuse, R14 ;  /* 0x0000000e2f0b7220 */ /* 0x040fe20000400000 */
[C---:B------:R-:W-:Y:S01]  /*71f0*/  FMUL R15, R47.reuse, R15 ;  /* 0x0000000f2f0f7220 */ /* 0x040fe20000400000 */
[C---:B------:R-:W-:Y:S01]  /*7200*/  FMUL R12, R47.reuse, R16 ;  /* 0x000000102f0c7220 */ /* 0x040fe20000400000 */
[----:B------:R-:W-:Y:S01]  /*7210*/  FMUL R13, R47, R17 ;  /* 0x000000112f0d7220 */ /* 0x000fe20000400000 */
[----:B------:R-:W-:Y:S01]  /*7220*/  FFMA R11, R49, R56, R11 ;  /* 0x00000038310b7223 */ /* 0x000fe2000000000b */
[----:B------:R-:W-:Y:S01]  /*7230*/  FMUL R14, R47, R18 ;  /* 0x000000122f0e7220 */ /* 0x000fe20000400000 */
[----:B------:R-:W-:Y:S01]  /*7240*/  FFMA R15, R49, R57, R15 ;  /* 0x00000039310f7223 */ /* 0x000fe2000000000f */
[--C-:B------:R-:W-:Y:S02]  /*7250*/  HADD2.F32 R62, -RZ, R68.reuse.H0_H0 ;  /* 0x20000044ff3e7230 */ /* 0x100fe40000004100 */
[----:B------:R-:W-:Y:S01]  /*7260*/  FMUL R19, R47, R19 ;  /* 0x000000132f137220 */ /* 0x000fe20000400000 */
[----:B------:R-:W-:Y:S01]  /*7270*/  F2FP.F16.F32.PACK_AB R7, R2, R0 ;  /* 0x000000000207723e */ /* 0x000fe200000000ff */
[----:B------:R-:W-:Y:S01]  /*7280*/  FFMA R12, R49, R58, R12 ;  /* 0x0000003a310c7223 */ /* 0x000fe2000000000c */
[----:B------:R-:W-:Y:S02]  /*7290*/  HADD2.F32 R63, -RZ, R68.H1_H1 ;  /* 0x30000044ff3f7230 */ /* 0x000fe40000004100 */
[----:B------:R-:W-:Y:S01]  /*72a0*/  FMUL R16, R47, R20 ;  /* 0x000000142f107220 */ /* 0x000fe20000400000 */
[----:B------:R-:W-:Y:S01]  /*72b0*/  FFMA R13, R49, R59, R13 ;  /* 0x0000003b310d7223 */ /* 0x000fe2000000000d */
[----:B------:R1:W-:Y:S01]  /*72c0*/  STS.128 [R99+UR8], R4 ;  /* 0x0000000463007988 */ /* 0x0003e20008000c08 */
[--C-:B---3--:R-:W-:Y:S02]  /*72d0*/  HADD2.F32 R64, -RZ, R69.reuse.H0_H0 ;  /* 0x20000045ff407230 */ /* 0x108fe40000004100 */
[----:B------:R-:W-:Y:S01]  /*72e0*/  FMUL R17, R47, R21 ;  /* 0x000000152f117220 */ /* 0x000fe20000400000 */
[----:B------:R-:W-:Y:S01]  /*72f0*/  FFMA R14, R49, R60, R14 ;  /* 0x0000003c310e7223 */ /* 0x000fe2000000000e */
[----:B------:R-:W-:Y:S02]  /*7300*/  HADD2.F32 R65, -RZ, R69.H1_H1 ;  /* 0x30000045ff417230 */ /* 0x000fe40000004100 */
[----:B------:R-:W-:Y:S01]  /*7310*/  FMUL R18, R47, R22 ;  /* 0x000000162f127220 */ /* 0x000fe20000400000 */
[----:B------:R-:W-:Y:S01]  /*7320*/  FFMA R19, R49, R61, R19 ;  /* 0x0000003d31137223 */ /* 0x000fe20000000013 */
[----:B------:R-:W-:Y:S02]  /*7330*/  HADD2.F32 R66, -RZ, R70.H0_H0 ;  /* 0x20000046ff427230 */ /* 0x000fe40000004100 */
[----:B------:R-:W-:Y:S01]  /*7340*/  FMUL R23, R47, R23 ;  /* 0x000000172f177220 */ /* 0x000fe20000400000 */
[--C-:B------:R-:W-:Y:S02]  /*7350*/  HADD2.F32 R74, -RZ, R78.reuse.H0_H0 ;  /* 0x2000004eff4a7230 */ /* 0x100fe40000004100 */
[----:B------:R-:W-:Y:S01]  /*7360*/  FFMA R16, R49, R62, R16 ;  /* 0x0000003e31107223 */ /* 0x000fe20000000010 */
[----:B------:R-:W-:Y:S01]  /*7370*/  HADD2.F32 R75, -RZ, R78.H1_H1 ;  /* 0x3000004eff4b7230 */ /* 0x000fe20000004100 */
[----:B------:R-:W-:Y:S01]  /*7380*/  IADD3 R78, PT, PT, R99, UR8, RZ ;  /* 0x00000008634e7c10 */ /* 0x000fe2000fffe0ff */
[----:B------:R-:W-:Y:S02]  /*7390*/  HADD2.F32 R67, -RZ, R70.H1_H1 ;  /* 0x30000046ff437230 */ /* 0x000fe40000004100 */
[----:B------:R-:W-:Y:S01]  /*73a0*/  FMUL R20, R47, R24 ;  /* 0x000000182f147220 */ /* 0x000fe20000400000 */
[----:B------:R-:W-:Y:S01]  /*73b0*/  FFMA R17, R49, R63, R17 ;  /* 0x0000003f31117223 */ /* 0x000fe20000000011 */
[--C-:B------:R-:W-:Y:S02]  /*73c0*/  HADD2.F32 R68, -RZ, R71.reuse.H0_H0 ;  /* 0x20000047ff447230 */ /* 0x100fe40000004100 */
[----:B------:R-:W-:Y:S01]  /*73d0*/  FMUL R21, R47, R25 ;  /* 0x000000192f157220 */ /* 0x000fe20000400000 */
[----:B------:R-:W-:Y:S01]  /*73e0*/  FFMA R18, R49, R64, R18 ;  /* 0x0000004031127223 */ /* 0x000fe20000000012 */
[----:B------:R-:W-:Y:S02]  /*73f0*/  HADD2.F32 R69, -RZ, R71.H1_H1 ;  /* 0x30000047ff457230 */ /* 0x000fe40000004100 */
[----:B------:R-:W-:Y:S01]  /*7400*/  FMUL R22, R47, R26 ;  /* 0x0000001a2f167220 */ /* 0x000fe20000400000 */
[----:B------:R-:W-:Y:S01]  /*7410*/  F2FP.F16.F32.PACK_AB R8, R10, R3 ;  /* 0x000000030a08723e */ /* 0x000fe200000000ff */
[----:B------:R-:W-:Y:S01]  /*7420*/  FFMA R23, R49, R65, R23 ;  /* 0x0000004131177223 */ /* 0x000fe20000000017 */
[----:B------:R-:W-:Y:S01]  /*7430*/  F2FP.F16.F32.PACK_AB R9, R15, R11 ;  /* 0x0000000b0f09723e */ /* 0x000fe200000000ff */
[--C-:B------:R-:W-:Y:S02]  /*7440*/  HADD2.F32 R70, -RZ, R76.reuse.H0_H0 ;  /* 0x2000004cff467230 */ /* 0x100fe40000004100 */
[----:B------:R-:W-:Y:S01]  /*7450*/  FMUL R27, R47, R27 ;  /* 0x0000001b2f1b7220 */ /* 0x000fe20000400000 */
[----:B------:R-:W-:Y:S01]  /*7460*/  IADD3 R106, PT, PT, R106, R78, RZ ;  /* 0x0000004e6a6a7210 */ /* 0x000fe20007ffe0ff */
[----:B------:R-:W-:Y:S01]  /*7470*/  FFMA R20, R49, R66, R20 ;  /* 0x0000004231147223 */ /* 0x000fe20000000014 */
[----:B------:R-:W-:Y:S01]  /*7480*/  F2FP.F16.F32.PACK_AB R10, R13, R12 ;  /* 0x0000000c0d0a723e */ /* 0x000fe200000000ff */
[----:B------:R-:W-:Y:S01]  /*7490*/  HADD2.F32 R71, -RZ, R76.H1_H1 ;  /* 0x3000004cff477230 */ /* 0x000fe20000004100 */
[----:B------:R-:W-:Y:S01]  /*74a0*/  F2FP.F16.F32.PACK_AB R11, R19, R14 ;  /* 0x0000000e130b723e */ /* 0x000fe200000000ff */
[----:B------:R-:W-:Y:S01]  /*74b0*/  FMUL R24, R47, R28 ;  /* 0x0000001c2f187220 */ /* 0x000fe20000400000 */
[----:B------:R-:W-:Y:S01]  /*74c0*/  FFMA R21, R49, R67, R21 ;  /* 0x0000004331157223 */ /* 0x000fe20000000015 */
[--C-:B------:R-:W-:Y:S02]  /*74d0*/  HADD2.F32 R72, -RZ, R77.reuse.H0_H0 ;  /* 0x2000004dff487230 */ /* 0x100fe40000004100 */
[----:B------:R-:W-:Y:S01]  /*74e0*/  FMUL R25, R47, R29 ;  /* 0x0000001d2f197220 */ /* 0x000fe20000400000 */
[----:B------:R1:W-:Y:S01]  /*74f0*/  STS.128 [R106+0x10], R8 ;  /* 0x000010086a007388 */ /* 0x0003e20000000c00 */
[----:B------:R-:W-:Y:S01]  /*7500*/  FFMA R22, R49, R68, R22 ;  /* 0x0000004431167223 */ /* 0x000fe20000000016 */
[----:B------:R-:W-:Y:S02]  /*7510*/  HADD2.F32 R73, -RZ, R77.H1_H1 ;  /* 0x3000004dff497230 */ /* 0x000fe40000004100 */
[----:B------:R-:W-:Y:S01]  /*7520*/  FMUL R26, R47, R30 ;  /* 0x0000001e2f1a7220 */ /* 0x000fe20000400000 */
[----:B------:R-:W-:Y:S01]  /*7530*/  FFMA R27, R49, R69, R27 ;  /* 0x00000045311b7223 */ /* 0x000fe2000000001b */
        /* <DEDUP_REMOVED lines=10> */
[----:B------:R-:W-:Y:S01]  /*75e0*/  F2FP.F16.F32.PACK_AB R17, R23, R18 ;  /* 0x000000121711723e */ /* 0x000fe200000000ff */
[----:B------:R-:W-:Y:S01]  /*75f0*/  FFMA R31, R49, R73, R31 ;  /* 0x00000049311f7223 */ /* 0x000fe2000000001f */
[----:B------:R-:W-:Y:S01]  /*7600*/  FMUL R35, R47, R35 ;  /* 0x000000232f237220 */ /* 0x000fe20000400000 */
[----:B------:R-:W-:Y:S01]  /*7610*/  IADD3 R105, PT, PT, R105, R78, RZ ;  /* 0x0000004e69697210 */ /* 0x000fe20007ffe0ff */
[----:B------:R-:W-:Y:S01]  /*7620*/  FFMA R28, R49, R74, R28 ;  /* 0x0000004a311c7223 */ /* 0x000fe2000000001c */
[----:B------:R-:W-:Y:S01]  /*7630*/  F2FP.F16.F32.PACK_AB R18, R21, R20 ;  /* 0x000000141512723e */ /* 0x000fe200000000ff */
[----:B------:R-:W-:Y:S01]  /*7640*/  FFMA R29, R49, R75, R29 ;  /* 0x0000004b311d7223 */ /* 0x000fe2000000001d */
[----:B------:R-:W-:Y:S01]  /*7650*/  F2FP.F16.F32.PACK_AB R19, R27, R22 ;  /* 0x000000161b13723e */ /* 0x000fe200000000ff */
[C---:B------:R-:W-:Y:S01]  /*7660*/  FFMA R30, R49.reuse, R76, R30 ;  /* 0x0000004c311e7223 */ /* 0x040fe2000000001e */
[----:B------:R-:W-:Y:S01]  /*7670*/  FFMA R35, R49, R77, R35 ;  /* 0x0000004d31237223 */ /* 0x000fe20000000023 */
[----:B------:R-:W-:Y:S02]  /*7680*/  F2FP.F16.F32.PACK_AB R24, R25, R24 ;  /* 0x000000181918723e */ /* 0x000fe400000000ff */
[----:B------:R1:W-:Y:S01]  /*7690*/  STS.128 [R105+0x20], R16 ;  /* 0x0000201069007388 */ /* 0x0003e20000000c00 */
[----:B------:R-:W-:Y:S02]  /*76a0*/  F2FP.F16.F32.PACK_AB R25, R31, R26 ;  /* 0x0000001a1f19723e */ /* 0x000fe400000000ff */
[----:B------:R-:W-:Y:S02]  /*76b0*/  F2FP.F16.F32.PACK_AB R26, R29, R28 ;  /* 0x0000001c1d1a723e */ /* 0x000fe400000000ff */
[----:B------:R-:W-:Y:S02]  /*76c0*/  F2FP.F16.F32.PACK_AB R27, R35, R30 ;  /* 0x0000001e231b723e */ /* 0x000fe400000000ff */
[----:B------:R-:W-:Y:S05]  /*76d0*/  IADD3 R0, PT, PT, R98, R106, RZ ;  /* 0x0000006a62007210 */ /* 0x000fea0007ffe0ff */
        /* <DEDUP_REMOVED lines=9> */
[----:B------:R-:W-:Y:S02]  /*7770*/  UIADD3 UR10, UP0, UPT, UR54, 0x680, URZ ;  /* 0x00000680360a7890 */ /* 0x000fe4000ff1e0ff */
[----:B------:R-:W-:Y:S02]  /*7780*/  UIADD3 UR5, UPT, UPT, UR41, 0x20, URZ ;  /* 0x0000002029057890 */ /* 0x000fe4000fffe0ff */
[----:B------:R-:W-:Y:S02]  /*7790*/  UIADD3 UR4, UPT, UPT, UR48, 0x200, UR8 ;  /* 0x0000020030047890 */ /* 0x000fe4000fffe008 */
[----:B------:R-:W-:Y:S01]  /*77a0*/  UIADD3.X UR11, UPT, UPT, URZ, UR55, URZ, UP0, !UPT ;  /* 0x00000037ff0b7290 */ /* 0x000fe200087fe4ff */
[----:B------:R-:W-:Y:S01]  /*77b0*/  UMOV UR6, UR42 ;  /* 0x0000002a00067c82 */ /* 0x000fe20008000000 */
[----:B------:R-:W-:Y:S07]  /*77c0*/  UMOV UR7, UR36 ;  /* 0x0000002400077c82 */ /* 0x000fee0008000000 */
[----:B------:R2:W-:Y:S02]  /*77d0*/  UTMASTG.3D [UR4], [UR10] ;  /* 0x000000040a0073b5 */ /* 0x0005e40008010000 */
[----:B--2---:R0:W-:Y:S02]  /*77e0*/  UTMACMDFLUSH ;  /* 0x00000000000079b7 */ /* 0x0041e40000000000 */
.L_x_119:
[----:B------:R-:W-:Y:S05]  /*77f0*/  BSYNC.RECONVERGENT B0 ;  /* 0x0000000000007941 */ /* 0x000fea0003800200 */
.L_x_118:
[----:B------:R-:W-:Y:S01]  /*7800*/  UIADD3 UR43, UPT, UPT, UR43, 0x1, URZ ;  /* 0x000000012b2b7890 */ /* 0x000fe2000fffe0ff */
[----:B------:R-:W-:Y:S03]  /*7810*/  BSSY.RECONVERGENT B0, `(.L_x_120) ;  /* 0x0000008000007945 */ /* 0x000fe60003800200 */
[----:B------:R-:W-:Y:S04]  /*7820*/  UISETP.NE.AND UP0, UPT, UR43, 0x3, UPT ;  /* 0x000000032b00788c */ /* 0x000fe8000bf05270 */
[----:B------:R-:W-:Y:S02]  /*7830*/  UISETP.EQ.XOR UP1, UPT, UR40, 0x3, !UP0 ;  /* 0x000000032800788c */ /* 0x000fe4000c722a70 */
[----:B------:R-:W-:Y:S02]  /*7840*/  USEL UR56, UR43, URZ, UP0 ;  /* 0x000000ff2b387287 */ /* 0x000fe40008000000 */
[----:B------:R-:W-:Y:S04]  /*7850*/  USEL UR4, URZ, 0x1, !UP1 ;  /* 0x00000001ff047887 */ /* 0x000fe8000c800000 */
[----:B------:R-:W-:Y:S01]  /*7860*/  ULOP3.LUT UR51, UR51, UR4, URZ, 0x3c, !UPT ;  /* 0x0000000433337292 */ /* 0x000fe2000f8e3cff */
[----:B------:R-:W-:Y:S11]  /*7870*/  @P0 BRA `(.L_x_121) ;  /* 0x0000000000040947 */ /* 0x000ff60003800000 */
[----:B------:R-:W-:Y:S04]  /*7880*/  DEPBAR.LE SB0, 0x1 ;  /* 0x000080400000791a */ /* 0x000fe80000000000 */
.L_x_121:
[----:B------:R-:W-:Y:S05]  /*7890*/  BSYNC.RECONVERGENT B0 ;  /* 0x0000000000007941 */ /* 0x000fea0003800200 */
.L_x_120:
[----:B------:R-:W-:Y:S01]  /*78a0*/  BAR.SYNC.DEFER_BLOCKING 0x1, 0x80 ;  /* 0x0042000000007b1d */ /* 0x000fe20000010000 */
[----:B------:R-:W-:Y:S01]  /*78b0*/  UISETP.NE.AND UP0, UPT, UR50, -0x2, UPT ;  /* 0xfffffffe3200788c */ /* 0x000fe2000bf05270 */
[----:B------:R-:W-:Y:S08]  /*78c0*/  IADD3 R45, PT, PT, R45, 0x1, RZ ;  /* 0x000000012d2d7810 */ /* 0x000ff00007ffe0ff */
[----:B------:R-:W-:Y:S05]  /*78d0*/  BRA.U !UP0, `(.L_x_122) ;  /* 0x0000000108287547 */ /* 0x000fea000b800000 */
[----:B------:R-:W-:Y:S01]  /*78e0*/  ISETP.NE.AND P0, PT, R104, RZ, PT ;  /* 0x000000ff6800720c */ /* 0x000fe20003f05270 */
[----:B------:R-:W-:Y:S01]  /*78f0*/  IMAD.U32 R2, RZ, RZ, UR49 ;  /* 0x00000031ff027e24 */ /* 0x000fe2000f8e00ff */
[----:B------:R-:W-:Y:S01]  /*7900*/  UIADD3 UR49, UPT, UPT, UR49, 0x1, URZ ;  /* 0x0000000131317890 */ /* 0x000fe2000fffe0ff */
[----:B-1----:R-:W-:Y:S03]  /*7910*/  IMAD.U32 R0, RZ, RZ, UR37 ;  /* 0x00000025ff007e24 */ /* 0x002fe6000f8e00ff */
[----:B------:R-:W-:Y:S04]  /*7920*/  UISETP.NE.AND UP0, UPT, UR49, 0x3, UPT ;  /* 0x000000033100788c */ /* 0x000fe8000bf05270 */
[----:B------:R-:W-:Y:S03]  /*7930*/  USEL UR49, UR49, URZ, UP0 ;  /* 0x000000ff31317287 */ /* 0x000fe60008000000 */
[----:B------:R-:W-:Y:S05]  /*7940*/  @P0 LEA R2, R2, UR48, 0x3 ;  /* 0x0000003002020c11 */ /* 0x000fea000f8e18ff */
[----:B------:R-:W-:Y:S05]  /*7950*/  @P0 VIADD R2, R2, 0x118 ;  /* 0x0000011802020836 */ /* 0x000fea0000000000 */
[----:B------:R-:W-:Y:S04]  /*7960*/  @P0 PRMT R0, R0, 0x654, R2 ;  /* 0x0000065400000816 */ /* 0x000fe80000000002 */
[----:B------:R2:W-:Y:S03]  /*7970*/  @P0 SYNCS.ARRIVE.TRANS64.RED.A1T0 RZ, [R0+URZ], RZ ;  /* 0x000000ff00ff09a7 */ /* 0x0005e600081004ff */
.L_x_122:
[----:B------:R-:W-:Y:S01]  /*7980*/  ISETP.NE.AND P2, PT, R101, RZ, PT ;  /* 0x000000ff6500720c */ /* 0x000fe20003f45270 */
[----:B------:R-:W-:Y:S01]  /*7990*/  UIADD3 UR50, UPT, UPT, UR50, 0x2, URZ ;  /* 0x0000000232327890 */ /* 0x000fe2000fffe0ff */
[----:B------:R-:W-:Y:S01]  /*79a0*/  ISETP.NE.AND P0, PT, R103, 0x2, PT ;  /* 0x000000026700780c */ /* 0x000fe20003f05270 */
[----:B------:R-:W-:Y:S01]  /*79b0*/  IMAD.IADD R14, R43, 0x1, R86 ;  /* 0x000000012b0e7824 */ /* 0x000fe200078e0256 */
[----:B------:R-:W-:Y:S01]  /*79c0*/  ISETP.NE.AND P1, PT, R45, 0x4, PT ;  /* 0x000000042d00780c */ /* 0x000fe20003f25270 */
[----:B------:R-:W-:Y:S01]  /*79d0*/  IMAD.IADD R15, R44, 0x1, R87 ;  /* 0x000000012c0f7824 */ /* 0x000fe200078e0257 */
[----:B------:R-:W-:Y:S02]  /*79e0*/  SEL R2, RZ, 0x1, P0 ;  /* 0x00000001ff027807 */ /* 0x000fe40000000000 */
[----:B-12---:R-:W-:Y:S02]  /*79f0*/  SEL R0, RZ, 0x1, P1 ;  /* 0x00000001ff007807 */ /* 0x006fe40000800000 */
[----:B------:R-:W-:Y:S02]  /*7a00*/  LOP3.LUT R96, R96, R2, RZ, 0x3c, !PT ;  /* 0x0000000260607212 */ /* 0x000fe400078e3cff */
[----:B------:R-:W-:Y:S02]  /*7a10*/  LOP3.LUT R97, R97, R0, RZ, 0x3c, !PT ;  /* 0x0000000061617212 */ /* 0x000fe400078e3cff */
[----:B------:R-:W-:Y:S02]  /*7a20*/  @P2 R2UR UR36, R95 ;  /* 0x000000005f2422ca */ /* 0x000fe400000e0000 */
[----:B------:R-:W-:Y:S02]  /*7a30*/  SEL R103, R103, RZ, P0 ;  /* 0x000000ff67677207 */ /* 0x000fe40000000000 */
[----:B------:R-:W-:Y:S01]  /*7a40*/  SEL R45, R45, RZ, P1 ;  /* 0x000000ff2d2d7207 */ /* 0x000fe20000800000 */
[----:B------:R-:W-:Y:S10]  /*7a50*/  @P2 BRA `(.L_x_123) ;  /* 0xffffffd800042947 */ /* 0x000ff4000383ffff */
[----:B------:R-:W-:-:S09]  /*7a60*/  UISETP.NE.AND UP0, UPT, UR53, URZ, UPT ;  /* 0x000000ff3500728c */ /* 0x000fd2000bf05270 */
[----:B------:R-:W-:Y:S05]  /*7a70*/  BRA.U !UP0, `(.L_x_124) ;  /* 0x0000000108487547 */ /* 0x000fea000b800000 */
[----:B------:R-:W1:Y:S02]  /*7a80*/  LDCU.64 UR4, c[0x0][0x890] ;  /* 0x00011200ff0477ac */ /* 0x000e640008000a00 */
[----:B-1----:R-:W-:-:S04]  /*7a90*/  UISETP.NE.U32.AND UP0, UPT, UR4, URZ, UPT ;  /* 0x000000ff0400728c */ /* 0x002fc8000bf05070 */
[----:B------:R-:W-:-:S09]  /*7aa0*/  UISETP.NE.AND.EX UP0, UPT, UR5, URZ, UPT, UP0 ;  /* 0x000000ff0500728c */ /* 0x000fd2000bf05300 */
[----:B------:R-:W-:Y:S05]  /*7ab0*/  BRA.U UP0, `(.L_x_125) ;  /* 0x00000001000c7547 */ /* 0x000fea000b800000 */
[----:B------:R-:W-:-:S13]  /*7ac0*/  FSETP.NEU.AND P0, PT, R49, RZ, PT ;  /* 0x000000ff3100720b */ /* 0x000fda0003f0d000 */
[----:B------:R-:W-:Y:S05]  /*7ad0*/  @!P0 EXIT ;  /* 0x000000000000894d */ /* 0x000fea0003800000 */
[----:B------:R-:W-:Y:S05]  /*7ae0*/  BRA `(.L_x_124) ;  /* 0x00000000002c7947 */ /* 0x000fea0003800000 */
.L_x_125:
[----:B------:R-:W-:Y:S01]  /*7af0*/  ISETP.NE.AND P0, PT, R102, RZ, PT ;  /* 0x000000ff6600720c */ /* 0x000fe20003f05270 */
[----:B------:R-:W-:-:S12]  /*7b00*/  BSSY.RECONVERGENT B0, `(.L_x_124) ;  /* 0x0000009000007945 */ /* 0x000fd80003800200 */
[----:B------:R-:W-:Y:S05]  /*7b10*/  @P0 BRA `(.L_x_126) ;  /* 0x0000000000140947 */ /* 0x000fea0003800000 */
[----:B------:R-:W1:Y:S02]  /*7b20*/  LDCU.64 UR4, c[0x0][0x888] ;  /* 0x00011100ff0477ac */ /* 0x000e640008000a00 */
[----:B-1----:R-:W-:-:S04]  /*7b30*/  ISETP.NE.U32.AND P0, PT, RZ, UR4, PT ;  /* 0x00000004ff007c0c */ /* 0x002fc8000bf05070 */
[----:B------:R-:W-:-:S13]  /*7b40*/  ISETP.NE.AND.EX P0, PT, RZ, UR5, PT, P0 ;  /* 0x00000005ff007c0c */ /* 0x000fda000bf05300 */
[----:B------:R-:W-:Y:S05]  /*7b50*/  @!P0 EXIT ;  /* 0x000000000000894d */ /* 0x000fea0003800000 */
[----:B------:R-:W-:Y:S05]  /*7b60*/  BRA `(.L_x_127) ;  /* 0x0000000000087947 */ /* 0x000fea0003800000 */
.L_x_126:
[----:B------:R-:W-:-:S13]  /*7b70*/  FSETP.NEU.AND P0, PT, R49, RZ, PT ;  /* 0x000000ff3100720b */ /* 0x000fda0003f0d000 */
[----:B------:R-:W-:Y:S05]  /*7b80*/  @!P0 EXIT ;  /* 0x000000000000894d */ /* 0x000fea0003800000 */
.L_x_127:
[----:B------:R-:W-:Y:S05]  /*7b90*/  BSYNC.RECONVERGENT B0 ;  /* 0x0000000000007941 */ /* 0x000fea0003800200 */
.L_x_124:
[----:B------:R-:W-:Y:S01]  /*7ba0*/  ULEA UR4, UR49, UR48, 0x3 ;  /* 0x0000003031047291 */ /* 0x000fe2000f8e18ff */
[----:B------:R-:W-:-:S04]  /*7bb0*/  DEPBAR.LE SB0, 0x0 ;  /* 0x000080000000791a */ /* 0x000fc80000000000 */
[----:B------:R-:W-:-:S04]  /*7bc0*/  UIADD3 UR4, UPT, UPT, UR4, 0x118, URZ ;  /* 0x0000011804047890 */ /* 0x000fc8000fffe0ff */
[----:B------:R-:W-:-:S09]  /*7bd0*/  UPRMT UR4, UR37, 0x654, UR4 ;  /* 0x0000065425047896 */ /* 0x000fd20008000004 */
[----:B------:R-:W-:Y:S01]  /*7be0*/  SYNCS.ARRIVE.TRANS64.RED.A1T0 RZ, [UR4], RZ ;  /* 0x000000ffffff79a7 */ /* 0x000fe20008100404 */
[----:B------:R-:W-:Y:S05]  /*7bf0*/  EXIT ;  /* 0x000000000000794d */ /* 0x000fea0003800000 */
.L_x_20:
[----:B--2---:R2:W1:Y:S02]  /*7c00*/  SYNCS.PHASECHK.TRANS64.TRYWAIT P0, [R2+URZ+0x1b0], R3 ;  /* 0x0001b003020075a7 */ /* 0x00446400080011ff */
[----:B-1----:R-:W-:Y:S05]  /*7c10*/  @!P0 NANOSLEEP.SYNCS 0x989680 ;  /* 0x009896800000895d */ /* 0x002fea0003900000 */
[----:B------:R-:W1:Y:S02]  /*7c20*/  @!P0 SYNCS.PHASECHK.TRANS64 P0, [R2+URZ+0x1b0], R3 ;  /* 0x0001b003020085a7 */ /* 0x000e6400080010ff */
[----:B-1----:R-:W-:Y:S05]  /*7c30*/  @!P0 BRA `(.L_x_20) ;  /* 0xfffffffc00f08947 */ /* 0x002fea000383ffff */
[----:B------:R-:W-:Y:S05]  /*7c40*/  BRA `(.L_x_128) ;  /* 0xffffff9800c87947 */ /* 0x000fea000383ffff */
.L_x_23:
[----:B-1----:R-:W-:-:S07]  /*7c50*/  MOV R2, UR33 ;  /* 0x0000002100027c02 */ /* 0x002fce0008000f00 */
.L_x_129:
[----:B-1----:R1:W2:Y:S02]  /*7c60*/  SYNCS.PHASECHK.TRANS64.TRYWAIT P0, [R2+URZ+0x80], R4 ;  /* 0x00008004020075a7 */ /* 0x0022a400080011ff */
[----:B--2---:R-:W-:Y:S05]  /*7c70*/  @!P0 NANOSLEEP.SYNCS 0x989680 ;  /* 0x009896800000895d */ /* 0x004fea0003900000 */
[----:B------:R-:W2:Y:S02]  /*7c80*/  @!P0 SYNCS.PHASECHK.TRANS64 P0, [R2+URZ+0x80], R4 ;  /* 0x00008004020085a7 */ /* 0x000ea400080010ff */
[----:B--2---:R-:W-:Y:S05]  /*7c90*/  @!P0 BRA `(.L_x_129) ;  /* 0xfffffffc00f08947 */ /* 0x004fea000383ffff */
[----:B------:R-:W-:Y:S05]  /*7ca0*/  BRA `(.L_x_22) ;  /* 0xffffff9c00187947 */ /* 0x000fea000383ffff */
.L_x_29:
[----:B-1----:R-:W-:-:S07]  /*7cb0*/  MOV R2, UR17 ;  /* 0x0000001100027c02 */ /* 0x002fce0008000f00 */
.L_x_130:
[----:B-1----:R1:W2:Y:S02]  /*7cc0*/  SYNCS.PHASECHK.TRANS64.TRYWAIT P0, [R2+URZ+0x80], R4 ;  /* 0x00008004020075a7 */ /* 0x0022a400080011ff */
[----:B--2---:R-:W-:Y:S05]  /*7cd0*/  @!P0 NANOSLEEP.SYNCS 0x989680 ;  /* 0x009896800000895d */ /* 0x004fea0003900000 */
[----:B------:R-:W2:Y:S02]  /*7ce0*/  @!P0 SYNCS.PHASECHK.TRANS64 P0, [R2+URZ+0x80], R4 ;  /* 0x00008004020085a7 */ /* 0x000ea400080010ff */
[----:B--2---:R-:W-:Y:S05]  /*7cf0*/  @!P0 BRA `(.L_x_130) ;  /* 0xfffffffc00f08947 */ /* 0x004fea000383ffff */
[----:B------:R-:W-:Y:S05]  /*7d00*/  BRA `(.L_x_28) ;  /* 0xffffff9c00c07947 */ /* 0x000fea000383ffff */
.L_x_33:
[----:B-1----:R1:W2:Y:S02]  /*7d10*/  SYNCS.PHASECHK.TRANS64.TRYWAIT P0, [R2+URZ+0x140], R3 ;  /* 0x00014003020075a7 */ /* 0x0022a400080011ff */
[----:B--2---:R-:W-:Y:S05]  /*7d20*/  @!P0 NANOSLEEP.SYNCS 0x989680 ;  /* 0x009896800000895d */ /* 0x004fea0003900000 */
[----:B------:R-:W2:Y:S02]  /*7d30*/  @!P0 SYNCS.PHASECHK.TRANS64 P0, [R2+URZ+0x140], R3 ;  /* 0x00014003020085a7 */ /* 0x000ea400080010ff */
[----:B--2---:R-:W-:Y:S05]  /*7d40*/  @!P0 BRA `(.L_x_33) ;  /* 0xfffffffc00f08947 */ /* 0x004fea000383ffff */
[----:B------:R-:W-:Y:S05]  /*7d50*/  BRA `(.L_x_131) ;  /* 0xffffffa000507947 */ /* 0x000fea000383ffff */
.L_x_37:
[----:B----4-:R-:W-:-:S07]  /*7d60*/  MOV R0, UR5 ;  /* 0x0000000500007c02 */ /* 0x010fce0008000f00 */
.L_x_132:
[----:B-1----:R1:W2:Y:S02]  /*7d70*/  SYNCS.PHASECHK.TRANS64.TRYWAIT P0, [R0+URZ], R2 ;  /* 0x00000002000075a7 */ /* 0x0022a400080011ff */
[----:B--2---:R-:W-:Y:S05]  /*7d80*/  @!P0 NANOSLEEP.SYNCS 0x989680 ;  /* 0x009896800000895d */ /* 0x004fea0003900000 */
[----:B------:R-:W2:Y:S02]  /*7d90*/  @!P0 SYNCS.PHASECHK.TRANS64 P0, [R0+URZ], R2 ;  /* 0x00000002000085a7 */ /* 0x000ea400080010ff */
[----:B--2---:R-:W-:Y:S05]  /*7da0*/  @!P0 BRA `(.L_x_132) ;  /* 0xfffffffc00f08947 */ /* 0x004fea000383ffff */
[----:B------:R-:W-:Y:S05]  /*7db0*/  BRA `(.L_x_133) ;  /* 0xffffffa400c07947 */ /* 0x000fea000383ffff */
.L_x_38:
[----:B----4-:R-:W-:-:S07]  /*7dc0*/  MOV R0, UR5 ;  /* 0x0000000500007c02 */ /* 0x010fce0008000f00 */
.L_x_134:
[----:B-1----:R1:W2:Y:S02]  /*7dd0*/  SYNCS.PHASECHK.TRANS64.TRYWAIT P0, [R0+URZ], R3 ;  /* 0x00000003000075a7 */ /* 0x0022a400080011ff */
[----:B--2---:R-:W-:Y:S05]  /*7de0*/  @!P0 NANOSLEEP.SYNCS 0x989680 ;  /* 0x009896800000895d */ /* 0x004fea0003900000 */
[----:B------:R-:W2:Y:S02]  /*7df0*/  @!P0 SYNCS.PHASECHK.TRANS64 P0, [R0+URZ], R3 ;  /* 0x00000003000085a7 */ /* 0x000ea400080010ff */
[----:B--2---:R-:W-:Y:S05]  /*7e00*/  @!P0 BRA `(.L_x_134) ;  /* 0xfffffffc00f08947 */ /* 0x004fea000383ffff */
[----:B------:R-:W-:Y:S05]  /*7e10*/  BRA `(.L_x_135) ;  /* 0xffffffa400cc7947 */ /* 0x000fea000383ffff */
.L_x_39:
[----:B----4-:R-:W-:-:S07]  /*7e20*/  MOV R0, UR5 ;  /* 0x0000000500007c02 */ /* 0x010fce0008000f00 */
.L_x_136:
[----:B-1----:R1:W2:Y:S02]  /*7e30*/  SYNCS.PHASECHK.TRANS64.TRYWAIT P0, [R0+URZ], R3 ;  /* 0x00000003000075a7 */ /* 0x0022a400080011ff */
[----:B--2---:R-:W-:Y:S05]  /*7e40*/  @!P0 NANOSLEEP.SYNCS 0x989680 ;  /* 0x009896800000895d */ /* 0x004fea0003900000 */
[----:B------:R-:W2:Y:S02]  /*7e50*/  @!P0 SYNCS.PHASECHK.TRANS64 P0, [R0+URZ], R3 ;  /* 0x00000003000085a7 */ /* 0x000ea400080010ff */
[----:B--2---:R-:W-:Y:S05]  /*7e60*/  @!P0 BRA `(.L_x_136) ;  /* 0xfffffffc00f08947 */ /* 0x004fea000383ffff */
[----:B------:R-:W-:Y:S05]  /*7e70*/  BRA `(.L_x_137) ;  /* 0xffffffa400d87947 */ /* 0x000fea000383ffff */
.L_x_40:
[----:B----4-:R-:W-:-:S07]  /*7e80*/  MOV R0, UR5 ;  /* 0x0000000500007c02 */ /* 0x010fce0008000f00 */
.L_x_138:
[----:B-1----:R1:W2:Y:S02]  /*7e90*/  SYNCS.PHASECHK.TRANS64.TRYWAIT P0, [R0+URZ], R3 ;  /* 0x00000003000075a7 */ /* 0x0022a400080011ff */
[----:B--2---:R-:W-:Y:S05]  /*7ea0*/  @!P0 NANOSLEEP.SYNCS 0x989680 ;  /* 0x009896800000895d */ /* 0x004fea0003900000 */
[----:B------:R-:W2:Y:S02]  /*7eb0*/  @!P0 SYNCS.PHASECHK.TRANS64 P0, [R0+URZ], R3 ;  /* 0x00000003000085a7 */ /* 0x000ea400080010ff */
[----:B--2---:R-:W-:Y:S05]  /*7ec0*/  @!P0 BRA `(.L_x_138) ;  /* 0xfffffffc00f08947 */ /* 0x004fea000383ffff */
[----:B------:R-:W-:Y:S05]  /*7ed0*/  BRA `(.L_x_139) ;  /* 0xffffffa400e47947 */ /* 0x000fea000383ffff */
.L_x_41:
[----:B----4-:R-:W-:-:S07]  /*7ee0*/  MOV R0, UR5 ;  /* 0x0000000500007c02 */ /* 0x010fce0008000f00 */
.L_x_140:
[----:B-1----:R1:W2:Y:S02]  /*7ef0*/  SYNCS.PHASECHK.TRANS64.TRYWAIT P0, [R0+URZ], R3 ;  /* 0x00000003000075a7 */ /* 0x0022a400080011ff */
[----:B--2---:R-:W-:Y:S05]  /*7f00*/  @!P0 NANOSLEEP.SYNCS 0x989680 ;  /* 0x009896800000895d */ /* 0x004fea0003900000 */
[----:B------:R-:W2:Y:S02]  /*7f10*/  @!P0 SYNCS.PHASECHK.TRANS64 P0, [R0+URZ], R3 ;  /* 0x00000003000085a7 */ /* 0x000ea400080010ff */
[----:B--2---:R-:W-:Y:S05]  /*7f20*/  @!P0 BRA `(.L_x_140) ;  /* 0xfffffffc00f08947 */ /* 0x004fea000383ffff */
[----:B------:R-:W-:Y:S05]  /*7f30*/  BRA `(.L_x_141) ;  /* 0xffffffa400f07947 */ /* 0x000fea000383ffff */
.L_x_42:
[----:B----4-:R-:W-:-:S07]  /*7f40*/  MOV R0, UR5 ;  /* 0x0000000500007c02 */ /* 0x010fce0008000f00 */
.L_x_142:
[----:B-1----:R1:W2:Y:S02]  /*7f50*/  SYNCS.PHASECHK.TRANS64.TRYWAIT P0, [R0+URZ], R3 ;  /* 0x00000003000075a7 */ /* 0x0022a400080011ff */
[----:B--2---:R-:W-:Y:S05]  /*7f60*/  @!P0 NANOSLEEP.SYNCS 0x989680 ;  /* 0x009896800000895d */ /* 0x004fea0003900000 */
[----:B------:R-:W2:Y:S02]  /*7f70*/  @!P0 SYNCS.PHASECHK.TRANS64 P0, [R0+URZ], R3 ;  /* 0x00000003000085a7 */ /* 0x000ea400080010ff */
[----:B--2---:R-:W-:Y:S05]  /*7f80*/  @!P0 BRA `(.L_x_142) ;  /* 0xfffffffc00f08947 */ /* 0x004fea000383ffff */
[----:B------:R-:W-:Y:S05]  /*7f90*/  BRA `(.L_x_143) ;  /* 0xffffffa400fc7947 */ /* 0x000fea000383ffff */
.L_x_43:
[----:B----4-:R-:W-:-:S07]  /*7fa0*/  MOV R0, UR5 ;  /* 0x0000000500007c02 */ /* 0x010fce0008000f00 */
.L_x_144:
[----:B-1----:R1:W2:Y:S02]  /*7fb0*/  SYNCS.PHASECHK.TRANS64.TRYWAIT P0, [R0+URZ], R3 ;  /* 0x00000003000075a7 */ /* 0x0022a400080011ff */
[----:B--2---:R-:W-:Y:S05]  /*7fc0*/  @!P0 NANOSLEEP.SYNCS 0x989680 ;  /* 0x009896800000895d */ /* 0x004fea0003900000 */
[----:B------:R-:W2:Y:S02]  /*7fd0*/  @!P0 SYNCS.PHASECHK.TRANS64 P0, [R0+URZ], R3 ;  /* 0x00000003000085a7 */ /* 0x000ea400080010ff */
[----:B--2---:R-:W-:Y:S05]  /*7fe0*/  @!P0 BRA `(.L_x_144) ;  /* 0xfffffffc00f08947 */ /* 0x004fea000383ffff */
[----:B------:R-:W-:Y:S05]  /*7ff0*/  BRA `(.L_x_145) ;  /* 0xffffffa800087947 */ /* 0x000fea000383ffff */
.L_x_44:
[----:B----4-:R-:W-:-:S07]  /*8000*/  MOV R0, UR5 ;  /* 0x0000000500007c02 */ /* 0x010fce0008000f00 */
.L_x_146:
[----:B-1----:R1:W2:Y:S02]  /*8010*/  SYNCS.PHASECHK.TRANS64.TRYWAIT P0, [R0+URZ], R3 ;  /* 0x00000003000075a7 */ /* 0x0022a400080011ff */
[----:B--2---:R-:W-:Y:S05]  /*8020*/  @!P0 NANOSLEEP.SYNCS 0x989680 ;  /* 0x009896800000895d */ /* 0x004fea0003900000 */
[----:B------:R-:W2:Y:S02]  /*8030*/  @!P0 SYNCS.PHASECHK.TRANS64 P0, [R0+URZ], R3 ;  /* 0x00000003000085a7 */ /* 0x000ea400080010ff */
[----:B--2---:R-:W-:Y:S05]  /*8040*/  @!P0 BRA `(.L_x_146) ;  /* 0xfffffffc00f08947 */ /* 0x004fea000383ffff */
[----:B------:R-:W-:Y:S05]  /*8050*/  BRA `(.L_x_147) ;  /* 0xffffffa800147947 */ /* 0x000fea000383ffff */
.L_x_45:
[----:B----4-:R-:W-:-:S07]  /*8060*/  MOV R0, UR5 ;  /* 0x0000000500007c02 */ /* 0x010fce0008000f00 */
.L_x_148:
[----:B-1----:R1:W2:Y:S02]  /*8070*/  SYNCS.PHASECHK.TRANS64.TRYWAIT P0, [R0+URZ], R3 ;  /* 0x00000003000075a7 */ /* 0x0022a400080011ff */
[----:B--2---:R-:W-:Y:S05]  /*8080*/  @!P0 NANOSLEEP.SYNCS 0x989680 ;  /* 0x009896800000895d */ /* 0x004fea0003900000 */
[----:B------:R-:W2:Y:S02]  /*8090*/  @!P0 SYNCS.PHASECHK.TRANS64 P0, [R0+URZ], R3 ;  /* 0x00000003000085a7 */ /* 0x000ea400080010ff */
[----:B--2---:R-:W-:Y:S05]  /*80a0*/  @!P0 BRA `(.L_x_148) ;  /* 0xfffffffc00f08947 */ /* 0x004fea000383ffff */
[----:B------:R-:W-:Y:S05]  /*80b0*/  BRA `(.L_x_149) ;  /* 0xffffffa800207947 */ /* 0x000fea000383ffff */
.L_x_46:
[----:B----4-:R-:W-:-:S07]  /*80c0*/  MOV R0, UR5 ;  /* 0x0000000500007c02 */ /* 0x010fce0008000f00 */
.L_x_150:
[----:B-1----:R1:W2:Y:S02]  /*80d0*/  SYNCS.PHASECHK.TRANS64.TRYWAIT P0, [R0+URZ], R3 ;  /* 0x00000003000075a7 */ /* 0x0022a400080011ff */
[----:B--2---:R-:W-:Y:S05]  /*80e0*/  @!P0 NANOSLEEP.SYNCS 0x989680 ;  /* 0x009896800000895d */ /* 0x004fea0003900000 */
[----:B------:R-:W2:Y:S02]  /*80f0*/  @!P0 SYNCS.PHASECHK.TRANS64 P0, [R0+URZ], R3 ;  /* 0x00000003000085a7 */ /* 0x000ea400080010ff */
[----:B--2---:R-:W-:Y:S05]  /*8100*/  @!P0 BRA `(.L_x_150) ;  /* 0xfffffffc00f08947 */ /* 0x004fea000383ffff */
[----:B------:R-:W-:Y:S05]  /*8110*/  BRA `(.L_x_151) ;  /* 0xffffffa8002c7947 */ /* 0x000fea000383ffff */
.L_x_47:
[----:B----4-:R-:W-:-:S07]  /*8120*/  MOV R0, UR5 ;  /* 0x0000000500007c02 */ /* 0x010fce0008000f00 */
.L_x_152:
[----:B-1----:R1:W2:Y:S02]  /*8130*/  SYNCS.PHASECHK.TRANS64.TRYWAIT P0, [R0+URZ], R3 ;  /* 0x00000003000075a7 */ /* 0x0022a400080011ff */
[----:B--2---:R-:W-:Y:S05]  /*8140*/  @!P0 NANOSLEEP.SYNCS 0x989680 ;  /* 0x009896800000895d */ /* 0x004fea0003900000 */
[----:B------:R-:W2:Y:S02]  /*8150*/  @!P0 SYNCS.PHASECHK.TRANS64 P0, [R0+URZ], R3 ;  /* 0x00000003000085a7 */ /* 0x000ea400080010ff */
[----:B--2---:R-:W-:Y:S05]  /*8160*/  @!P0 BRA `(.L_x_152) ;  /* 0xfffffffc00f08947 */ /* 0x004fea000383ffff */
[----:B------:R-:W-:Y:S05]  /*8170*/  BRA `(.L_x_153) ;  /* 0xffffffa800387947 */ /* 0x000fea000383ffff */
.L_x_48:
[----:B----4-:R-:W-:-:S07]  /*8180*/  MOV R0, UR5 ;  /* 0x0000000500007c02 */ /* 0x010fce0008000f00 */
.L_x_154:
[----:B-1----:R1:W2:Y:S02]  /*8190*/  SYNCS.PHASECHK.TRANS64.TRYWAIT P0, [R0+URZ], R3 ;  /* 0x00000003000075a7 */ /* 0x0022a400080011ff */
[----:B--2---:R-:W-:Y:S05]  /*81a0*/  @!P0 NANOSLEEP.SYNCS 0x989680 ;  /* 0x009896800000895d */ /* 0x004fea0003900000 */
[----:B------:R-:W2:Y:S02]  /*81b0*/  @!P0 SYNCS.PHASECHK.TRANS64 P0, [R0+URZ], R3 ;  /* 0x00000003000085a7 */ /* 0x000ea400080010ff */
[----:B--2---:R-:W-:Y:S05]  /*81c0*/  @!P0 BRA `(.L_x_154) ;  /* 0xfffffffc00f08947 */ /* 0x004fea000383ffff */
[----:B------:R-:W-:Y:S05]  /*81d0*/  BRA `(.L_x_155) ;  /* 0xffffffa800447947 */ /* 0x000fea000383ffff */
.L_x_49:
[----:B----4-:R-:W-:-:S07]  /*81e0*/  MOV R0, UR5 ;  /* 0x0000000500007c02 */ /* 0x010fce0008000f00 */
.L_x_156:
[----:B-1----:R1:W2:Y:S02]  /*81f0*/  SYNCS.PHASECHK.TRANS64.TRYWAIT P0, [R0+URZ], R3 ;  /* 0x00000003000075a7 */ /* 0x0022a400080011ff */
[----:B--2---:R-:W-:Y:S05]  /*8200*/  @!P0 NANOSLEEP.SYNCS 0x989680 ;  /* 0x009896800000895d */ /* 0x004fea0003900000 */
[----:B------:R-:W2:Y:S02]  /*8210*/  @!P0 SYNCS.PHASECHK.TRANS64 P0, [R0+URZ], R3 ;  /* 0x00000003000085a7 */ /* 0x000ea400080010ff */
[----:B--2---:R-:W-:Y:S05]  /*8220*/  @!P0 BRA `(.L_x_156) ;  /* 0xfffffffc00f08947 */ /* 0x004fea000383ffff */
[----:B------:R-:W-:Y:S05]  /*8230*/  BRA `(.L_x_157) ;  /* 0xffffffa800507947 */ /* 0x000fea000383ffff */
.L_x_50:
[----:B----4-:R-:W-:-:S07]  /*8240*/  MOV R0, UR5 ;  /* 0x0000000500007c02 */ /* 0x010fce0008000f00 */
.L_x_158:
[----:B-1----:R1:W2:Y:S02]  /*8250*/  SYNCS.PHASECHK.TRANS64.TRYWAIT P0, [R0+URZ], R3 ;  /* 0x00000003000075a7 */ /* 0x0022a400080011ff */
[----:B--2---:R-:W-:Y:S05]  /*8260*/  @!P0 NANOSLEEP.SYNCS 0x989680 ;  /* 0x009896800000895d */ /* 0x004fea0003900000 */
[----:B------:R-:W2:Y:S02]  /*8270*/  @!P0 SYNCS.PHASECHK.TRANS64 P0, [R0+URZ], R3 ;  /* 0x00000003000085a7 */ /* 0x000ea400080010ff */
[----:B--2---:R-:W-:Y:S05]  /*8280*/  @!P0 BRA `(.L_x_158) ;  /* 0xfffffffc00f08947 */ /* 0x004fea000383ffff */
[----:B------:R-:W-:Y:S05]  /*8290*/  BRA `(.L_x_159) ;  /* 0xffffffa8005c7947 */ /* 0x000fea000383ffff */
.L_x_51:
[----:B----4-:R-:W-:-:S07]  /*82a0*/  MOV R0, UR5 ;  /* 0x0000000500007c02 */ /* 0x010fce0008000f00 */
.L_x_160:
[----:B-1----:R1:W2:Y:S02]  /*82b0*/  SYNCS.PHASECHK.TRANS64.TRYWAIT P0, [R0+URZ], R3 ;  /* 0x00000003000075a7 */ /* 0x0022a400080011ff */
[----:B--2---:R-:W-:Y:S05]  /*82c0*/  @!P0 NANOSLEEP.SYNCS 0x989680 ;  /* 0x009896800000895d */ /* 0x004fea0003900000 */
[----:B------:R-:W2:Y:S02]  /*82d0*/  @!P0 SYNCS.PHASECHK.TRANS64 P0, [R0+URZ], R3 ;  /* 0x00000003000085a7 */ /* 0x000ea400080010ff */
[----:B--2---:R-:W-:Y:S05]  /*82e0*/  @!P0 BRA `(.L_x_160) ;  /* 0xfffffffc00f08947 */ /* 0x004fea000383ffff */
[----:B------:R-:W-:Y:S05]  /*82f0*/  BRA `(.L_x_161) ;  /* 0xffffffa800687947 */ /* 0x000fea000383ffff */
.L_x_54:
[----:B-1----:R1:W2:Y:S02]  /*8300*/  SYNCS.PHASECHK.TRANS64.TRYWAIT P0, [R0+URZ+0x1a0], R4 ;  /* 0x0001a004000075a7 */ /* 0x0022a400080011ff */
[----:B--2---:R-:W-:Y:S05]  /*8310*/  @!P0 NANOSLEEP.SYNCS 0x989680 ;  /* 0x009896800000895d */ /* 0x004fea0003900000 */
[----:B------:R-:W2:Y:S02]  /*8320*/  @!P0 SYNCS.PHASECHK.TRANS64 P0, [R0+URZ+0x1a0], R4 ;  /* 0x0001a004000085a7 */ /* 0x000ea400080010ff */
[----:B--2---:R-:W-:Y:S05]  /*8330*/  @!P0 BRA `(.L_x_54) ;  /* 0xfffffffc00f08947 */ /* 0x004fea000383ffff */
[----:B------:R-:W-:Y:S05]  /*8340*/  BRA `(.L_x_162) ;  /* 0xffffffa800c47947 */ /* 0x000fea000383ffff */
.L_x_55:
[----:B------:R-:W-:-:S07]  /*8350*/  MOV R0, UR5 ;  /* 0x0000000500007c02 */ /* 0x000fce0008000f00 */
.L_x_163:
[----:B-1----:R1:W2:Y:S02]  /*8360*/  SYNCS.PHASECHK.TRANS64.TRYWAIT P0, [R0+URZ+0x150], R5 ;  /* 0x00015005000075a7 */ /* 0x0022a400080011ff */
[----:B--2---:R-:W-:Y:S05]  /*8370*/  @!P0 NANOSLEEP.SYNCS 0x989680 ;  /* 0x009896800000895d */ /* 0x004fea0003900000 */
[----:B------:R-:W2:Y:S02]  /*8380*/  @!P0 SYNCS.PHASECHK.TRANS64 P0, [R0+URZ+0x150], R5 ;  /* 0x00015005000085a7 */ /* 0x000ea400080010ff */
[----:B--2---:R-:W-:Y:S05]  /*8390*/  @!P0 BRA `(.L_x_163) ;  /* 0xfffffffc00f08947 */ /* 0x004fea000383ffff */
[----:B------:R-:W-:Y:S05]  /*83a0*/  BRA `(.L_x_164) ;  /* 0xffffffa800d47947 */ /* 0x000fea000383ffff */
.L_x_56:
[----:B-1----:R1:W2:Y:S02]  /*83b0*/  SYNCS.PHASECHK.TRANS64.TRYWAIT P1, [R0+URZ+0x140], R4 ;  /* 0x00014004000075a7 */ /* 0x0022a400080211ff */
[----:B--2---:R-:W-:Y:S05]  /*83c0*/  @!P1 NANOSLEEP.SYNCS 0x989680 ;  /* 0x009896800000995d */ /* 0x004fea0003900000 */
[----:B------:R-:W2:Y:S02]  /*83d0*/  @!P1 SYNCS.PHASECHK.TRANS64 P1, [R0+URZ+0x140], R4 ;  /* 0x00014004000095a7 */ /* 0x000ea400080210ff */
[----:B--2---:R-:W-:Y:S05]  /*83e0*/  @!P1 BRA `(.L_x_56) ;  /* 0xfffffffc00f09947 */ /* 0x004fea000383ffff */
[----:B------:R-:W-:Y:S05]  /*83f0*/  BRA `(.L_x_165) ;  /* 0xffffffac00047947 */ /* 0x000fea000383ffff */
.L_x_59:
[----:B------:R-:W-:-:S07]  /*8400*/  MOV R0, UR5 ;  /* 0x0000000500007c02 */ /* 0x000fce0008000f00 */
.L_x_166:
[----:B-1----:R1:W2:Y:S02]  /*8410*/  SYNCS.PHASECHK.TRANS64.TRYWAIT P0, [R0+URZ+0x150], R2 ;  /* 0x00015002000075a7 */ /* 0x0022a400080011ff */
[----:B--2---:R-:W-:Y:S05]  /*8420*/  @!P0 NANOSLEEP.SYNCS 0x989680 ;  /* 0x009896800000895d */ /* 0x004fea0003900000 */
[----:B------:R-:W2:Y:S02]  /*8430*/  @!P0 SYNCS.PHASECHK.TRANS64 P0, [R0+URZ+0x150], R2 ;  /* 0x00015002000085a7 */ /* 0x000ea400080010ff */
[----:B--2---:R-:W-:Y:S05]  /*8440*/  @!P0 BRA `(.L_x_166) ;  /* 0xfffffffc00f08947 */ /* 0x004fea000383ffff */
[----:B------:R-:W-:Y:S05]  /*8450*/  BRA `(.L_x_58) ;  /* 0xffffffac00587947 */ /* 0x000fea000383ffff */
.L_x_66:
[----:B-1----:R1:W2:Y:S02]  /*8460*/  SYNCS.PHASECHK.TRANS64.TRYWAIT P1, [R0+URZ+0x140], R2 ;  /* 0x00014002000075a7 */ /* 0x0022a400080211ff */
[----:B--2---:R-:W-:Y:S05]  /*8470*/  @!P1 NANOSLEEP.SYNCS 0x989680 ;  /* 0x009896800000995d */ /* 0x004fea0003900000 */
[----:B------:R-:W2:Y:S02]  /*8480*/  @!P1 SYNCS.PHASECHK.TRANS64 P1, [R0+URZ+0x140], R2 ;  /* 0x00014002000095a7 */ /* 0x000ea400080210ff */
[----:B--2---:R-:W-:Y:S05]  /*8490*/  @!P1 BRA `(.L_x_66) ;  /* 0xfffffffc00f09947 */ /* 0x004fea000383ffff */
[----:B------:R-:W-:Y:S05]  /*84a0*/  BRA `(.L_x_167) ;  /* 0xffffffb000b87947 */ /* 0x000fea000383ffff */
.L_x_67:
[----:B------:R-:W-:-:S07]  /*84b0*/  MOV R2, UR8 ;  /* 0x0000000800027c02 */ /* 0x000fce0008000f00 */
.L_x_168:
[----:B-1----:R1:W2:Y:S02]  /*84c0*/  SYNCS.PHASECHK.TRANS64.TRYWAIT P0, [R2+URZ+0x180], R0 ;  /* 0x00018000020075a7 */ /* 0x0022a400080011ff */
[----:B--2---:R-:W-:Y:S05]  /*84d0*/  @!P0 NANOSLEEP.SYNCS 0x989680 ;  /* 0x009896800000895d */ /* 0x004fea0003900000 */
[----:B------:R-:W2:Y:S02]  /*84e0*/  @!P0 SYNCS.PHASECHK.TRANS64 P0, [R2+URZ+0x180], R0 ;  /* 0x00018000020085a7 */ /* 0x000ea400080010ff */
[----:B--2---:R-:W-:Y:S05]  /*84f0*/  @!P0 BRA `(.L_x_168) ;  /* 0xfffffffc00f08947 */ /* 0x004fea000383ffff */
[----:B------:R-:W-:Y:S05]  /*8500*/  BRA `(.L_x_169) ;  /* 0xffffffb000f07947 */ /* 0x000fea000383ffff */
.L_x_70:
[----:B------:R-:W-:Y:S07]  /*8510*/  MOV R0, UR7 ;  /* 0x0000000700007c02 */ /* 0x000fee0008000f00 */
.L_x_170:
[----:B-1----:R1:W2:Y:S02]  /*8520*/  SYNCS.PHASECHK.TRANS64.TRYWAIT P0, [R0+URZ], R2 ;  /* 0x00000002000075a7 */ /* 0x0022a400080011ff */
[----:B--2---:R-:W-:Y:S05]  /*8530*/  @!P0 NANOSLEEP.SYNCS 0x989680 ;  /* 0x009896800000895d */ /* 0x004fea0003900000 */
[----:B------:R-:W2:Y:S02]  /*8540*/  @!P0 SYNCS.PHASECHK.TRANS64 P0, [R0+URZ], R2 ;  /* 0x00000002000085a7 */ /* 0x000ea400080010ff */
[----:B--2---:R-:W-:Y:S05]  /*8550*/  @!P0 BRA `(.L_x_170) ;  /* 0xfffffffc00f08947 */ /* 0x004fea000383ffff */
[----:B------:R-:W-:Y:S05]  /*8560*/  BRA `(.L_x_69) ;  /* 0xffffffb4000c7947 */ /* 0x000fea000383ffff */
.L_x_73:
[----:B------:R-:W-:-:S07]  /*8570*/  MOV R0, UR5 ;  /* 0x0000000500007c02 */ /* 0x000fce0008000f00 */
.L_x_171:
[----:B--2---:R2:W3:Y:S02]  /*8580*/  SYNCS.PHASECHK.TRANS64.TRYWAIT P0, [R0+URZ], R2 ;  /* 0x00000002000075a7 */ /* 0x0044e400080011ff */
[----:B---3--:R-:W-:Y:S05]  /*8590*/  @!P0 NANOSLEEP.SYNCS 0x989680 ;  /* 0x009896800000895d */ /* 0x008fea0003900000 */
[----:B------:R-:W3:Y:S02]  /*85a0*/  @!P0 SYNCS.PHASECHK.TRANS64 P0, [R0+URZ], R2 ;  /* 0x00000002000085a7 */ /* 0x000ee400080010ff */
[----:B---3--:R-:W-:Y:S05]  /*85b0*/  @!P0 BRA `(.L_x_171) ;  /* 0xfffffffc00f08947 */ /* 0x008fea000383ffff */
[----:B------:R-:W-:Y:S05]  /*85c0*/  BRA `(.L_x_172) ;  /* 0xffffffb400c07947 */ /* 0x000fea000383ffff */
.L_x_74:
[----:B------:R-:W-:-:S07]  /*85d0*/  MOV R0, UR5 ;  /* 0x0000000500007c02 */ /* 0x000fce0008000f00 */
.L_x_173:
[----:B-1----:R1:W2:Y:S02]  /*85e0*/  SYNCS.PHASECHK.TRANS64.TRYWAIT P0, [R0+URZ], R3 ;  /* 0x00000003000075a7 */ /* 0x0022a400080011ff */
[----:B--2---:R-:W-:Y:S05]  /*85f0*/  @!P0 NANOSLEEP.SYNCS 0x989680 ;  /* 0x009896800000895d */ /* 0x004fea0003900000 */
[----:B------:R-:W2:Y:S02]  /*8600*/  @!P0 SYNCS.PHASECHK.TRANS64 P0, [R0+URZ], R3 ;  /* 0x00000003000085a7 */ /* 0x000ea400080010ff */
[----:B--2---:R-:W-:Y:S05]  /*8610*/  @!P0 BRA `(.L_x_173) ;  /* 0xfffffffc00f08947 */ /* 0x004fea000383ffff */
[----:B------:R-:W-:Y:S05]  /*8620*/  BRA `(.L_x_174) ;  /* 0xffffffb400cc7947 */ /* 0x000fea000383ffff */
.L_x_75:
[----:B------:R-:W-:-:S07]  /*8630*/  MOV R0, UR5 ;  /* 0x0000000500007c02 */ /* 0x000fce0008000f00 */
.L_x_175:
[----:B-1----:R1:W2:Y:S02]  /*8640*/  SYNCS.PHASECHK.TRANS64.TRYWAIT P0, [R0+URZ], R3 ;  /* 0x00000003000075a7 */ /* 0x0022a400080011ff */
[----:B--2---:R-:W-:Y:S05]  /*8650*/  @!P0 NANOSLEEP.SYNCS 0x989680 ;  /* 0x009896800000895d */ /* 0x004fea0003900000 */
[----:B------:R-:W2:Y:S02]  /*8660*/  @!P0 SYNCS.PHASECHK.TRANS64 P0, [R0+URZ], R3 ;  /* 0x00000003000085a7 */ /* 0x000ea400080010ff */
[----:B--2---:R-:W-:Y:S05]  /*8670*/  @!P0 BRA `(.L_x_175) ;  /* 0xfffffffc00f08947 */ /* 0x004fea000383ffff */
[----:B------:R-:W-:Y:S05]  /*8680*/  BRA `(.L_x_176) ;  /* 0xffffffb400d87947 */ /* 0x000fea000383ffff */
.L_x_76:
[----:B-1----:R-:W-:-:S07]  /*8690*/  MOV R0, UR7 ;  /* 0x0000000700007c02 */ /* 0x002fce0008000f00 */
.L_x_177:
[----:B-1----:R1:W2:Y:S02]  /*86a0*/  SYNCS.PHASECHK.TRANS64.TRYWAIT P0, [R0+URZ], R2 ;  /* 0x00000002000075a7 */ /* 0x0022a400080011ff */
[----:B--2---:R-:W-:Y:S05]  /*86b0*/  @!P0 NANOSLEEP.SYNCS 0x989680 ;  /* 0x009896800000895d */ /* 0x004fea0003900000 */
[----:B------:R-:W2:Y:S02]  /*86c0*/  @!P0 SYNCS.PHASECHK.TRANS64 P0, [R0+URZ], R2 ;  /* 0x00000002000085a7 */ /* 0x000ea400080010ff */
[----:B--2---:R-:W-:Y:S05]  /*86d0*/  @!P0 BRA `(.L_x_177) ;  /* 0xfffffffc00f08947 */ /* 0x004fea000383ffff */
[----:B------:R-:W-:Y:S05]  /*86e0*/  BRA `(.L_x_178) ;  /* 0xffffffb400e47947 */ /* 0x000fea000383ffff */
.L_x_81:
[----:B--2---:R2:W3:Y:S02]  /*86f0*/  SYNCS.PHASECHK.TRANS64.TRYWAIT P0, [R0+URZ+0x140], R2 ;  /* 0x00014002000075a7 */ /* 0x0044e400080011ff */
[----:B---3--:R-:W-:Y:S05]  /*8700*/  @!P0 NANOSLEEP.SYNCS 0x989680 ;  /* 0x009896800000895d */ /* 0x008fea0003900000 */
[----:B------:R-:W3:Y:S02]  /*8710*/  @!P0 SYNCS.PHASECHK.TRANS64 P0, [R0+URZ+0x140], R2 ;  /* 0x00014002000085a7 */ /* 0x000ee400080010ff */
[----:B---3--:R-:W-:Y:S05]  /*8720*/  @!P0 BRA `(.L_x_81) ;  /* 0xfffffffc00f08947 */ /* 0x008fea000383ffff */
[----:B------:R-:W-:Y:S05]  /*8730*/  BRA `(.L_x_179) ;  /* 0xffffffb800e07947 */ /* 0x000fea000383ffff */
.L_x_84:
[----:B------:R-:W-:Y:S07]  /*8740*/  MOV R0, UR7 ;  /* 0x0000000700007c02 */ /* 0x000fee0008000f00 */
.L_x_180:
[----:B--2---:R2:W3:Y:S02]  /*8750*/  SYNCS.PHASECHK.TRANS64.TRYWAIT P0, [R0+URZ+0x138], R2 ;  /* 0x00013802000075a7 */ /* 0x0044e400080011ff */
[----:B---3--:R-:W-:Y:S05]  /*8760*/  @!P0 NANOSLEEP.SYNCS 0x989680 ;  /* 0x009896800000895d */ /* 0x008fea0003900000 */
[----:B------:R-:W3:Y:S02]  /*8770*/  @!P0 SYNCS.PHASECHK.TRANS64 P0, [R0+URZ+0x138], R2 ;  /* 0x00013802000085a7 */ /* 0x000ee400080010ff */
[----:B---3--:R-:W-:Y:S05]  /*8780*/  @!P0 BRA `(.L_x_180) ;  /* 0xfffffffc00f08947 */ /* 0x008fea000383ffff */
[----:B------:R-:W-:Y:S05]  /*8790*/  BRA `(.L_x_83) ;  /* 0xffffffbc00c07947 */ /* 0x000fea000383ffff */
.L_x_87:
[----:B------:R-:W-:Y:S07]  /*87a0*/  MOV R0, UR15 ;  /* 0x0000000f00007c02 */ /* 0x000fee0008000f00 */
.L_x_181:
[----:B-1----:R1:W2:Y:S02]  /*87b0*/  SYNCS.PHASECHK.TRANS64.TRYWAIT P0, [R0+URZ+0x118], R9 ;  /* 0x00011809000075a7 */ /* 0x0022a400080011ff */
[----:B--2---:R-:W-:Y:S05]  /*87c0*/  @!P0 NANOSLEEP.SYNCS 0x989680 ;  /* 0x009896800000895d */ /* 0x004fea0003900000 */
[----:B------:R-:W2:Y:S02]  /*87d0*/  @!P0 SYNCS.PHASECHK.TRANS64 P0, [R0+URZ+0x118], R9 ;  /* 0x00011809000085a7 */ /* 0x000ea400080010ff */
[----:B--2---:R-:W-:Y:S05]  /*87e0*/  @!P0 BRA `(.L_x_181) ;  /* 0xfffffffc00f08947 */ /* 0x004fea000383ffff */
[----:B------:R-:W-:Y:S05]  /*87f0*/  BRA `(.L_x_182) ;  /* 0xffffffc000387947 */ /* 0x000fea000383ffff */
.L_x_88:
[----:B------:R-:W-:Y:S07]  /*8800*/  MOV R0, UR13 ;  /* 0x0000000d00007c02 */ /* 0x000fee0008000f00 */
.L_x_183:
[----:B-1----:R1:W2:Y:S02]  /*8810*/  SYNCS.PHASECHK.TRANS64.TRYWAIT P0, [R0+URZ+0x118], R14 ;  /* 0x0001180e000075a7 */ /* 0x0022a400080011ff */
[----:B--2---:R-:W-:Y:S05]  /*8820*/  @!P0 NANOSLEEP.SYNCS 0x989680 ;  /* 0x009896800000895d */ /* 0x004fea0003900000 */
[----:B------:R-:W2:Y:S02]  /*8830*/  @!P0 SYNCS.PHASECHK.TRANS64 P0, [R0+URZ+0x118], R14 ;  /* 0x0001180e000085a7 */ /* 0x000ea400080010ff */
[----:B--2---:R-:W-:Y:S05]  /*8840*/  @!P0 BRA `(.L_x_183) ;  /* 0xfffffffc00f08947 */ /* 0x004fea000383ffff */
[----:B------:R-:W-:Y:S05]  /*8850*/  BRA `(.L_x_184) ;  /* 0xffffffc000d87947 */ /* 0x000fea000383ffff */
.L_x_90:
[----:B------:R-:W-:-:S07]  /*8860*/  MOV R0, UR4 ;  /* 0x0000000400007c02 */ /* 0x000fce0008000f00 */
.L_x_185:
[----:B-1----:R1:W3:Y:S02]  /*8870*/  SYNCS.PHASECHK.TRANS64.TRYWAIT P0, [R0+URZ], R2 ;  /* 0x00000002000075a7 */ /* 0x0022e400080011ff */
[----:B---3--:R-:W-:Y:S05]  /*8880*/  @!P0 NANOSLEEP.SYNCS 0x989680 ;  /* 0x009896800000895d */ /* 0x008fea0003900000 */
[----:B------:R-:W3:Y:S02]  /*8890*/  @!P0 SYNCS.PHASECHK.TRANS64 P0, [R0+URZ], R2 ;  /* 0x00000002000085a7 */ /* 0x000ee400080010ff */
[----:B---3--:R-:W-:Y:S05]  /*88a0*/  @!P0 BRA `(.L_x_185) ;  /* 0xfffffffc00f08947 */ /* 0x008fea000383ffff */
[----:B------:R-:W-:Y:S05]  /*88b0*/  BRA `(.L_x_186) ;  /* 0xffffffc400647947 */ /* 0x000fea000383ffff */
.L_x_91:
[----:B------:R-:W-:-:S07]  /*88c0*/  MOV R0, UR4 ;  /* 0x0000000400007c02 */ /* 0x000fce0008000f00 */
.L_x_187:
[----:B-1----:R1:W3:Y:S02]  /*88d0*/  SYNCS.PHASECHK.TRANS64.TRYWAIT P0, [R0+URZ], R2 ;  /* 0x00000002000075a7 */ /* 0x0022e400080011ff */
[----:B---3--:R-:W-:Y:S05]  /*88e0*/  @!P0 NANOSLEEP.SYNCS 0x989680 ;  /* 0x009896800000895d */ /* 0x008fea0003900000 */
[----:B------:R-:W3:Y:S02]  /*88f0*/  @!P0 SYNCS.PHASECHK.TRANS64 P0, [R0+URZ], R2 ;  /* 0x00000002000085a7 */ /* 0x000ee400080010ff */
[----:B---3--:R-:W-:Y:S05]  /*8900*/  @!P0 BRA `(.L_x_187) ;  /* 0xfffffffc00f08947 */ /* 0x008fea000383ffff */
[----:B------:R-:W-:Y:S05]  /*8910*/  BRA `(.L_x_188) ;  /* 0xffffffc400707947 */ /* 0x000fea000383ffff */
.L_x_93:
[----:B--2---:R2:W4:Y:S02]  /*8920*/  SYNCS.PHASECHK.TRANS64.TRYWAIT P0, [R0+URZ+0x140], R2 ;  /* 0x00014002000075a7 */ /* 0x00452400080011ff */
[----:B----4-:R-:W-:Y:S05]  /*8930*/  @!P0 NANOSLEEP.SYNCS 0x989680 ;  /* 0x009896800000895d */ /* 0x010fea0003900000 */
[----:B------:R-:W4:Y:S02]  /*8940*/  @!P0 SYNCS.PHASECHK.TRANS64 P0, [R0+URZ+0x140], R2 ;  /* 0x00014002000085a7 */ /* 0x000f2400080010ff */
[----:B----4-:R-:W-:Y:S05]  /*8950*/  @!P0 BRA `(.L_x_93) ;  /* 0xfffffffc00f08947 */ /* 0x010fea000383ffff */
[----:B------:R-:W-:Y:S05]  /*8960*/  BRA `(.L_x_189) ;  /* 0xffffffc800547947 */ /* 0x000fea000383ffff */
.L_x_103:
[----:B-1----:R1:W3:Y:S02]  /*8970*/  SYNCS.PHASECHK.TRANS64.TRYWAIT P1, [R0+URZ+0x100], R3 ;  /* 0x00010003000075a7 */ /* 0x0022e400080211ff */
[----:B---3--:R-:W-:Y:S05]  /*8980*/  @!P1 NANOSLEEP.SYNCS 0x989680 ;  /* 0x009896800000995d */ /* 0x008fea0003900000 */
[----:B------:R-:W3:Y:S02]  /*8990*/  @!P1 SYNCS.PHASECHK.TRANS64 P1, [R0+URZ+0x100], R3 ;  /* 0x00010003000095a7 */ /* 0x000ee400080210ff */
[----:B---3--:R-:W-:Y:S05]  /*89a0*/  @!P1 BRA `(.L_x_103) ;  /* 0xfffffffc00f09947 */ /* 0x008fea000383ffff */
[----:B------:R-:W-:Y:S05]  /*89b0*/  BRA `(.L_x_102) ;  /* 0xffffffd400847947 */ /* 0x000fea000383ffff */
.L_x_105:
[----:B-1----:R1:W4:Y:S02]  /*89c0*/  SYNCS.PHASECHK.TRANS64.TRYWAIT P0, [R73+URZ+0x160], R2 ;  /* 0x00016002490075a7 */ /* 0x00232400080011ff */
[----:B----4-:R-:W-:Y:S05]  /*89d0*/  @!P0 NANOSLEEP.SYNCS 0x989680 ;  /* 0x009896800000895d */ /* 0x010fea0003900000 */
[----:B------:R-:W4:Y:S02]  /*89e0*/  @!P0 SYNCS.PHASECHK.TRANS64 P0, [R73+URZ+0x160], R2 ;  /* 0x00016002490085a7 */ /* 0x000f2400080010ff */
[----:B----4-:R-:W-:Y:S05]  /*89f0*/  @!P0 BRA `(.L_x_105) ;  /* 0xfffffffc00f08947 */ /* 0x010fea000383ffff */
[----:B------:R-:W-:Y:S05]  /*8a00*/  BRA `(.L_x_104) ;  /* 0xffffffd400bc7947 */ /* 0x000fea000383ffff */
.L_x_116:
[----:B--2---:R2:W4:Y:S02]  /*8a10*/  SYNCS.PHASECHK.TRANS64.TRYWAIT P0, [R2+URZ+0x100], R107 ;  /* 0x0001006b020075a7 */ /* 0x00452400080011ff */
[----:B----4-:R-:W-:Y:S05]  /*8a20*/  @!P0 NANOSLEEP.SYNCS 0x989680 ;  /* 0x009896800000895d */ /* 0x010fea0003900000 */
[----:B------:R-:W4:Y:S02]  /*8a30*/  @!P0 SYNCS.PHASECHK.TRANS64 P0, [R2+URZ+0x100], R107 ;  /* 0x0001006b020085a7 */ /* 0x000f2400080010ff */
[----:B----4-:R-:W-:Y:S05]  /*8a40*/  @!P0 BRA `(.L_x_116) ;  /* 0xfffffffc00f08947 */ /* 0x010fea000383ffff */
[----:B------:R-:W-:Y:S05]  /*8a50*/  BRA `(.L_x_115) ;  /* 0xffffffe000a47947 */ /* 0x000fea000383ffff */
        .weak           $__internal_0_$__cuda_sm10x_tcgen05_guardrail_trap_col_being_dealloced_not_returned_by_alloc
        .type           $__internal_0_$__cuda_sm10x_tcgen05_guardrail_trap_col_being_dealloced_not_returned_by_alloc,@function
        .size           $__internal_0_$__cuda_sm10x_tcgen05_guardrail_trap_col_being_dealloced_not_returned_by_alloc,($__internal_1_$__cuda_sm10x_tcgen05_guardrail_trap_phase_invalid_during_alloc - $__internal_0_$__cuda_sm10x_tcgen05_guardrail_trap_col_being_dealloced_not_returned_by_alloc)
$__internal_0_$__cuda_sm10x_tcgen05_guardrail_trap_col_being_dealloced_not_returned_by_alloc:
[----:B------:R-:W-:Y:S05]  /*8a60*/  BPT.TRAP 0x1 ;  /* 0x000000040000795c */ /* 0x000fea0000300000 */
[----:B------:R-:W-:-:S04]  /*8a70*/  HFMA2 R3, -RZ, RZ, 0, 0 ;  /* 0x00000000ff037431 */ /* 0x000fc800000001ff */
[----:B------:R-:W-:Y:S05]  /*8a80*/  RET.REL.NODEC R2 `(_ZN7cutlass13device_kernelINS_4gemm6kernel13GemmUniversalIN4cute5tupleIJiiiiEEENS1_10collective13CollectiveMmaINS1_35MainloopSm100TmaUmmaWarpSpecializedILi16ELi2ELi4ENS5_IJNS4_1CILi1EEESB_SB_EEEEENS5_IJNSA_ILi128EEENSA_ILi64EEENSA_ILi32EEEEEENS_6half_tENS5_IJlSB_lEEESI_SJ_NS4_8TiledMMAINS4_8MMA_AtomIJNS4_20SM100_MMA_F16BF16_SSISI_SI_fLi128ELi64ELNS4_4UMMA5MajorE0ELSO_0ELNSN_7ScaleInE0ELSP_0EEEEEENS4_6LayoutISC_NS5_IJNSA_ILi0EEEST_ST_EEEEENS5_IJNS4_10UnderscoreESW_SW_EEEEENS4_13SM90_TMA_LOADENS4_14ComposedLayoutINS4_7SwizzleILi2ELi4ELi3EEENS4_18smem_ptr_flag_bitsILi16EEENSS_INS5_IJNSA_ILi8EEESG_EEENS5_IJSG_SB_EEEEEEEvNS4_8identityESZ_S19_vS1A_EENS_8epilogue10collective18CollectiveEpilogueINS1C_23Sm100TmaWarpSpecializedILi3ELi2ELi32ELb1ELb0EEEJSH_NS5_IJNSS_ISE_SB_EENSS_ISG_SB_EEEEESI_SJ_SI_SJ_NS1C_6fusion15FusionCallbacksIS1G_NS1K_17LinearCombinationISI_fSI_fLNS_15FloatRoundStyleE2EEESH_S1J_JEEENS4_5SM1004TMEM4LOAD26SM100_TMEM_LOAD_32dp32b32xESZ_S19_NS4_39AutoVectorizingCopyWithAssumedAlignmentILi128EEENS4_14SM90_TMA_STOREES19_S1V_S1V_EEEvvEEEEvNT_6ParamsE) ;  /* 0xffffff74025c7950 */ /* 0x000fea0003c3ffff */
        .weak           $__internal_1_$__cuda_sm10x_tcgen05_guardrail_trap_phase_invalid_during_alloc
        .type           $__internal_1_$__cuda_sm10x_tcgen05_guardrail_trap_phase_invalid_during_alloc,@function
        .size           $__internal_1_$__cuda_sm10x_tcgen05_guardrail_trap_phase_invalid_during_alloc,($__internal_2_$__cuda_sm10x_tcgen05_guardrail_trap_unallocated_columns_being_dealloced - $__internal_1_$__cuda_sm10x_tcgen05_guardrail_trap_phase_invalid_during_alloc)
$__internal_1_$__cuda_sm10x_tcgen05_guardrail_trap_phase_invalid_during_alloc:
[----:B------:R-:W-:Y:S05]  /*8a90*/  BPT.TRAP 0x1 ;  /* 0x000000040000795c */ /* 0x000fea0000300000 */
[----:B------:R-:W-:-:S04]  /*8aa0*/  MOV R3, 0x0 ;  /* 0x0000000000037802 */ /* 0x000fc80000000f00 */
[----:B------:R-:W-:Y:S05]  /*8ab0*/  RET.REL.NODEC R2 `(_ZN7cutlass13device_kernelINS_4gemm6kernel13GemmUniversalIN4cute5tupleIJiiiiEEENS1_10collective13CollectiveMmaINS1_35MainloopSm100TmaUmmaWarpSpecializedILi16ELi2ELi4ENS5_IJNS4_1CILi1EEESB_SB_EEEEENS5_IJNSA_ILi128EEENSA_ILi64EEENSA_ILi32EEEEEENS_6half_tENS5_IJlSB_lEEESI_SJ_NS4_8TiledMMAINS4_8MMA_AtomIJNS4_20SM100_MMA_F16BF16_SSISI_SI_fLi128ELi64ELNS4_4UMMA5MajorE0ELSO_0ELNSN_7ScaleInE0ELSP_0EEEEEENS4_6LayoutISC_NS5_IJNSA_ILi0EEEST_ST_EEEEENS5_IJNS4_10UnderscoreESW_SW_EEEEENS4_13SM90_TMA_LOADENS4_14ComposedLayoutINS4_7SwizzleILi2ELi4ELi3EEENS4_18smem_ptr_flag_bitsILi16EEENSS_INS5_IJNSA_ILi8EEESG_EEENS5_IJSG_SB_EEEEEEEvNS4_8identityESZ_S19_vS1A_EENS_8epilogue10collective18CollectiveEpilogueINS1C_23Sm100TmaWarpSpecializedILi3ELi2ELi32ELb1ELb0EEEJSH_NS5_IJNSS_ISE_SB_EENSS_ISG_SB_EEEEESI_SJ_SI_SJ_NS1C_6fusion15FusionCallbacksIS1G_NS1K_17LinearCombinationISI_fSI_fLNS_15FloatRoundStyleE2EEESH_S1J_JEEENS4_5SM1004TMEM4LOAD26SM100_TMEM_LOAD_32dp32b32xESZ_S19_NS4_39AutoVectorizingCopyWithAssumedAlignmentILi128EEENS4_14SM90_TMA_STOREES19_S1V_S1V_EEEvvEEEEvNT_6ParamsE) ;  /* 0xffffff7402507950 */ /* 0x000fea0003c3ffff */
        .weak           $__internal_2_$__cuda_sm10x_tcgen05_guardrail_trap_unallocated_columns_being_dealloced
        .type           $__internal_2_$__cuda_sm10x_tcgen05_guardrail_trap_unallocated_columns_being_dealloced,@function
        .size           $__internal_2_$__cuda_sm10x_tcgen05_guardrail_trap_unallocated_columns_being_dealloced,(.L_x_191 - $__internal_2_$__cuda_sm10x_tcgen05_guardrail_trap_unallocated_columns_being_dealloced)
$__internal_2_$__cuda_sm10x_tcgen05_guardrail_trap_unallocated_columns_being_dealloced:
[----:B------:R-:W-:Y:S05]  /*8ac0*/  BPT.TRAP 0x1 ;  /* 0x000000040000795c */ /* 0x000fea0000300000 */
[----:B------:R-:W-:-:S04]  /*8ad0*/  HFMA2 R3, -RZ, RZ, 0, 0 ;  /* 0x00000000ff037431 */ /* 0x000fc800000001ff */
[----:B------:R-:W-:Y:S05]  /*8ae0*/  RET.REL.NODEC R2 `(_ZN7cutlass13device_kernelINS_4gemm6kernel13GemmUniversalIN4cute5tupleIJiiiiEEENS1_10collective13CollectiveMmaINS1_35MainloopSm100TmaUmmaWarpSpecializedILi16ELi2ELi4ENS5_IJNS4_1CILi1EEESB_SB_EEEEENS5_IJNSA_ILi128EEENSA_ILi64EEENSA_ILi32EEEEEENS_6half_tENS5_IJlSB_lEEESI_SJ_NS4_8TiledMMAINS4_8MMA_AtomIJNS4_20SM100_MMA_F16BF16_SSISI_SI_fLi128ELi64ELNS4_4UMMA5MajorE0ELSO_0ELNSN_7ScaleInE0ELSP_0EEEEEENS4_6LayoutISC_NS5_IJNSA_ILi0EEEST_ST_EEEEENS5_IJNS4_10UnderscoreESW_SW_EEEEENS4_13SM90_TMA_LOADENS4_14ComposedLayoutINS4_7SwizzleILi2ELi4ELi3EEENS4_18smem_ptr_flag_bitsILi16EEENSS_INS5_IJNSA_ILi8EEESG_EEENS5_IJSG_SB_EEEEEEEvNS4_8identityESZ_S19_vS1A_EENS_8epilogue10collective18CollectiveEpilogueINS1C_23Sm100TmaWarpSpecializedILi3ELi2ELi32ELb1ELb0EEEJSH_NS5_IJNSS_ISE_SB_EENSS_ISG_SB_EEEEESI_SJ_SI_SJ_NS1C_6fusion15FusionCallbacksIS1G_NS1K_17LinearCombinationISI_fSI_fLNS_15FloatRoundStyleE2EEESH_S1J_JEEENS4_5SM1004TMEM4LOAD26SM100_TMEM_LOAD_32dp32b32xESZ_S19_NS4_39AutoVectorizingCopyWithAssumedAlignmentILi128EEENS4_14SM90_TMA_STOREES19_S1V_S1V_EEEvvEEEEvNT_6ParamsE) ;  /* 0xffffff7402447950 */ /* 0x000fea0003c3ffff */
.L_x_190:
[----:B------:R-:W-:-:S00]  /*8af0*/  BRA `(.L_x_190) ;  /* 0xfffffffc00fc7947 */ /* 0x000fc0000383ffff */
[----:B------:R-:W-:-:S00]  /*8b00*/  NOP ;  /* 0x0000000000007918 */ /* 0x000fc00000000000 */
[----:B------:R-:W-:-:S00]  /*8b10*/  NOP ;  /* 0x0000000000007918 */ /* 0x000fc00000000000 */
[----:B------:R-:W-:-:S00]  /*8b20*/  NOP ;  /* 0x0000000000007918 */ /* 0x000fc00000000000 */
[----:B------:R-:W-:-:S00]  /*8b30*/  NOP ;  /* 0x0000000000007918 */ /* 0x000fc00000000000 */
[----:B------:R-:W-:-:S00]  /*8b40*/  NOP ;  /* 0x0000000000007918 */ /* 0x000fc00000000000 */
[----:B------:R-:W-:-:S00]  /*8b50*/  NOP ;  /* 0x0000000000007918 */ /* 0x000fc00000000000 */
[----:B------:R-:W-:-:S00]  /*8b60*/  NOP ;  /* 0x0000000000007918 */ /* 0x000fc00000000000 */
[----:B------:R-:W-:-:S00]  /*8b70*/  NOP ;  /* 0x0000000000007918 */ /* 0x000fc00000000000 */
.L_x_191:


//--------------------- .nv.global.init           --------------------------
	.section	.nv.global.init,"aw",@progbits
.nv.global.init:
	.type		$str$27,@object
	.size		$str$27,($str$28 - $str$27)
$str$27:
        /*0000*/ 	.byte	0x28, 0x61, 0x64, 0x64, 0x72, 0x65, 0x73, 0x73, 0x20, 0x26, 0x20, 0x6d, 0x61, 0x73, 0x6b, 0x29
        /*0010*/ 	.byte	0x20, 0x3d, 0x3d, 0x20, 0x30, 0x00
	.type		$str$28,@object
	.size		$str$28,($str$26 - $str$28)
$str$28:
        /*0016*/ 	.byte	0x2f, 0x74, 0x6d, 0x70, 0x2f, 0x63, 0x75, 0x74, 0x6c, 0x61, 0x73, 0x73, 0x5f, 0x73, 0x77, 0x65
        /*0026*/ 	.byte	0x65, 0x70, 0x5f, 0x73, 0x72, 0x63, 0x2f, 0x69, 0x6e, 0x63, 0x6c, 0x75, 0x64, 0x65, 0x2f, 0x63
        /*0036*/ 	.byte	0x75, 0x74, 0x65, 0x2f, 0x70, 0x6f, 0x69, 0x6e, 0x74, 0x65, 0x72, 0x5f, 0x66, 0x6c, 0x61, 0x67
        /*0046*/ 	.byte	0x67, 0x65, 0x64, 0x2e, 0x68, 0x70, 0x70, 0x00
	.type		$str$26,@object
	.size		$str$26,($str$25 - $str$26)
$str$26:
        /*004e*/ 	.byte	0x2f, 0x74, 0x6d, 0x70, 0x2f, 0x63, 0x75, 0x74, 0x6c, 0x61, 0x73, 0x73, 0x5f, 0x73, 0x77, 0x65
        /*005e*/ 	.byte	0x65, 0x70, 0x5f, 0x73, 0x72, 0x63, 0x2f, 0x69, 0x6e, 0x63, 0x6c, 0x75, 0x64, 0x65, 0x2f, 0x63
        /*006e*/ 	.byte	0x75, 0x74, 0x65, 0x2f, 0x61, 0x74, 0x6f, 0x6d, 0x2f, 0x63, 0x6f, 0x70, 0x79, 0x5f, 0x74, 0x72
        /*007e*/ 	.byte	0x61, 0x69, 0x74, 0x73, 0x5f, 0x73, 0x6d, 0x31, 0x30, 0x30, 0x2e, 0x68, 0x70, 0x70, 0x00
	.type		$str$25,@object
	.size		$str$25,(__unnamed_1 - $str$25)
$str$25:
        /*008d*/ 	.byte	0x28, 0x28, 0x75, 0x69, 0x6e, 0x74, 0x33, 0x32, 0x5f, 0x74, 0x28, 0x74, 0x68, 0x72, 0x65, 0x61
        /*009d*/ 	.byte	0x64, 0x49, 0x64, 0x78, 0x2e, 0x78, 0x29, 0x20, 0x2f, 0x20, 0x33, 0x32, 0x29, 0x20, 0x25, 0x20
        /*00ad*/ 	.byte	0x34, 0x29, 0x20, 0x3d, 0x3d, 0x20, 0x28, 0x28, 0x28, 0x74, 0x6d, 0x65, 0x6d, 0x5f, 0x61, 0x64
        /*00bd*/ 	.byte	0x64, 0x72, 0x20, 0x3e, 0x3e, 0x20, 0x31, 0x36, 0x29, 0x20, 0x2f, 0x20, 0x33, 0x32, 0x29, 0x20
        /*00cd*/ 	.byte	0x25, 0x20, 0x34, 0x29, 0x00
	.type		__unnamed_1,@object
	.size		__unnamed_1,(__unnamed_2 - __unnamed_1)
__unnamed_1:
        /*00d2*/ 	.byte	0x61, 0x75, 0x74, 0x6f, 0x20, 0x63, 0x75, 0x74, 0x65, 0x3a, 0x3a, 0x61, 0x73, 0x5f, 0x70, 0x6f
        /* <DEDUP_REMOVED lines=24> */
        /*0262*/ 	.byte	0x3e, 0x3e, 0x3e, 0x3e, 0x5d, 0x00
	.type		__unnamed_2,@object
	.size		__unnamed_2,(.L_2 - __unnamed_2)
__unnamed_2:
        /* <DEDUP_REMOVED lines=42> */
        /*0508*/ 	.byte	0x3e, 0x3e, 0x5d, 0x00
.L_2:


//--------------------- .nv.shared._ZN7cutlass13device_kernelINS_4gemm6kernel13GemmUniversalIN4cute5tupleIJiiiiEEENS1_10collective13CollectiveMmaINS1_35MainloopSm100TmaUmmaWarpSpecializedILi16ELi2ELi4ENS5_IJNS4_1CILi1EEESB_SB_EEEEENS5_IJNSA_ILi128EEENSA_ILi64EEENSA_ILi32EEEEEENS_6half_tENS5_IJlSB_lEEESI_SJ_NS4_8TiledMMAINS4_8MMA_AtomIJNS4_20SM100_MMA_F16BF16_SSISI_SI_fLi128ELi64ELNS4_4UMMA5MajorE0ELSO_0ELNSN_7ScaleInE0ELSP_0EEEEEENS4_6LayoutISC_NS5_IJNSA_ILi0EEEST_ST_EEEEENS5_IJNS4_10UnderscoreESW_SW_EEEEENS4_13SM90_TMA_LOADENS4_14ComposedLayoutINS4_7SwizzleILi2ELi4ELi3EEENS4_18smem_ptr_flag_bitsILi16EEENSS_INS5_IJNSA_ILi8EEESG_EEENS5_IJSG_SB_EEEEEEEvNS4_8identityESZ_S19_vS1A_EENS_8epilogue10collective18CollectiveEpilogueINS1C_23Sm100TmaWarpSpecializedILi3ELi2ELi32ELb1ELb0EEEJSH_NS5_IJNSS_ISE_SB_EENSS_ISG_SB_EEEEESI_SJ_SI_SJ_NS1C_6fusion15FusionCallbacksIS1G_NS1K_17LinearCombinationISI_fSI_fLNS_15FloatRoundStyleE2EEESH_S1J_JEEENS4_5SM1004TMEM4LOAD26SM100_TMEM_LOAD_32dp32b32xESZ_S19_NS4_39AutoVectorizingCopyWithAssumedAlignmentILi128EEENS4_14SM90_TMA_STOREES19_S1V_S1V_EEEvvEEEEvNT_6ParamsE --------------------------
	.section	.nv.shared._ZN7cutlass13device_kernelINS_4gemm6kernel13GemmUniversalIN4cute5tupleIJiiiiEEENS1_10collective13CollectiveMmaINS1_35MainloopSm100TmaUmmaWarpSpecializedILi16ELi2ELi4ENS5_IJNS4_1CILi1EEESB_SB_EEEEENS5_IJNSA_ILi128EEENSA_ILi64EEENSA_ILi32EEEEEENS_6half_tENS5_IJlSB_lEEESI_SJ_NS4_8TiledMMAINS4_8MMA_AtomIJNS4_20SM100_MMA_F16BF16_SSISI_SI_fLi128ELi64ELNS4_4UMMA5MajorE0ELSO_0ELNSN_7ScaleInE0ELSP_0EEEEEENS4_6LayoutISC_NS5_IJNSA_ILi0EEEST_ST_EEEEENS5_IJNS4_10UnderscoreESW_SW_EEEEENS4_13SM90_TMA_LOADENS4_14ComposedLayoutINS4_7SwizzleILi2ELi4ELi3EEENS4_18smem_ptr_flag_bitsILi16EEENSS_INS5_IJNSA_ILi8EEESG_EEENS5_IJSG_SB_EEEEEEEvNS4_8identityESZ_S19_vS1A_EENS_8epilogue10collective18CollectiveEpilogueINS1C_23Sm100TmaWarpSpecializedILi3ELi2ELi32ELb1ELb0EEEJSH_NS5_IJNSS_ISE_SB_EENSS_ISG_SB_EEEEESI_SJ_SI_SJ_NS1C_6fusion15FusionCallbacksIS1G_NS1K_17LinearCombinationISI_fSI_fLNS_15FloatRoundStyleE2EEESH_S1J_JEEENS4_5SM1004TMEM4LOAD26SM100_TMEM_LOAD_32dp32b32xESZ_S19_NS4_39AutoVectorizingCopyWithAssumedAlignmentILi128EEENS4_14SM90_TMA_STOREES19_S1V_S1V_EEEvvEEEEvNT_6ParamsE,"aw",@nobits
	.sectionflags	@""
	.align	16
	.zero		1024


//--------------------- .nv.shared.reserved.0     --------------------------
	.section	.nv.shared.reserved.0,"aw",@nobits
	.weak		__nv_reservedSMEM_offset_0_alias
	.size		__nv_reservedSMEM_offset_0_alias, 0, 64
	.other		__nv_reservedSMEM_offset_0_alias,@"STO_CUDA_RESERVED_SHARED STV_DEFAULT"
__nv_reservedSMEM_offset_0_alias:
	.zero		0
.nv.shared.reserved.0:
	.zero		64
	.weak		__nv_reservedSMEM_tcgen05_partition
	.type		__nv_reservedSMEM_tcgen05_partition,@object
	.size		__nv_reservedSMEM_tcgen05_partition,(.L_0 - __nv_reservedSMEM_tcgen05_partition)
__nv_reservedSMEM_tcgen05_partition:
	.zero		32
.L_0:


//--------------------- .nv.global                --------------------------
	.section	.nv.global,"aw",@nobits
.nv.global:
	.type		_ZN40_INTERNAL_e5d7f74d_4_k_cu_f6cd39de_364074cute1_E,@object
	.size		_ZN40_INTERNAL_e5d7f74d_4_k_cu_f6cd39de_364074cute1_E,(_ZN40_INTERNAL_e5d7f74d_4_k_cu_f6cd39de_364074cuda3std3__45__cpo6cbeginE - _ZN40_INTERNAL_e5d7f74d_4_k_cu_f6cd39de_364074cute1_E)
_ZN40_INTERNAL_e5d7f74d_4_k_cu_f6cd39de_364074cute1_E:
	.zero		1
	.type		_ZN40_INTERNAL_e5d7f74d_4_k_cu_f6cd39de_364074cuda3std3__45__cpo6cbeginE,@object
	.size		_ZN40_INTERNAL_e5d7f74d_4_k_cu_f6cd39de_364074cuda3std3__45__cpo6cbeginE,(_ZN40_INTERNAL_e5d7f74d_4_k_cu_f6cd39de_364074cuda3std3__48in_placeE - _ZN40_INTERNAL_e5d7f74d_4_k_cu_f6cd39de_364074cuda3std3__45__cpo6cbeginE)
_ZN40_INTERNAL_e5d7f74d_4_k_cu_f6cd39de_364074cuda3std3__45__cpo6cbeginE:
	.zero		1
	.type		_ZN40_INTERNAL_e5d7f74d_4_k_cu_f6cd39de_364074cuda3std3__48in_placeE,@object
	.size		_ZN40_INTERNAL_e5d7f74d_4_k_cu_f6cd39de_364074cuda3std3__48in_placeE,(_ZN40_INTERNAL_e5d7f74d_4_k_cu_f6cd39de_364074cuda3std6ranges3__45__cpo9iter_moveE - _ZN40_INTERNAL_e5d7f74d_4_k_cu_f6cd39de_364074cuda3std3__48in_placeE)
_ZN40_INTERNAL_e5d7f74d_4_k_cu_f6cd39de_364074cuda3std3__48in_placeE:
	.zero		1
	.type		_ZN40_INTERNAL_e5d7f74d_4_k_cu_f6cd39de_364074cuda3std6ranges3__45__cpo9iter_moveE,@object
	.size		_ZN40_INTERNAL_e5d7f74d_4_k_cu_f6cd39de_364074cuda3std6ranges3__45__cpo9iter_moveE,(_ZN40_INTERNAL_e5d7f74d_4_k_cu_f6cd39de_364074cuda3std3__45__cpo5beginE - _ZN40_INTERNAL_e5d7f74d_4_k_cu_f6cd39de_364074cuda3std6ranges3__45__cpo9iter_moveE)
_ZN40_INTERNAL_e5d7f74d_4_k_cu_f6cd39de_364074cuda3std6ranges3__45__cpo9iter_moveE:
	.zero		1
	.type		_ZN40_INTERNAL_e5d7f74d_4_k_cu_f6cd39de_364074cuda3std3__45__cpo5beginE,@object
	.size		_ZN40_INTERNAL_e5d7f74d_4_k_cu_f6cd39de_364074cuda3std3__45__cpo5beginE,(_ZN40_INTERNAL_e5d7f74d_4_k_cu_f6cd39de_364074cuda3std3__442_GLOBAL__N__e5d7f74d_4_k_cu_f6cd39de_364076ignoreE - _ZN40_INTERNAL_e5d7f74d_4_k_cu_f6cd39de_364074cuda3std3__45__cpo5beginE)
_ZN40_INTERNAL_e5d7f74d_4_k_cu_f6cd39de_364074cuda3std3__45__cpo5beginE:
	.zero		1
	.type		_ZN40_INTERNAL_e5d7f74d_4_k_cu_f6cd39de_364074cuda3std3__442_GLOBAL__N__e5d7f74d_4_k_cu_f6cd39de_364076ignoreE,@object
	.size		_ZN40_INTERNAL_e5d7f74d_4_k_cu_f6cd39de_364074cuda3std3__442_GLOBAL__N__e5d7f74d_4_k_cu_f6cd39de_364076ignoreE,(_ZN40_INTERNAL_e5d7f74d_4_k_cu_f6cd39de_364074cute7productE - _ZN40_INTERNAL_e5d7f74d_4_k_cu_f6cd39de_364074cuda3std3__442_GLOBAL__N__e5d7f74d_4_k_cu_f6cd39de_364076ignoreE)
_ZN40_INTERNAL_e5d7f74d_4_k_cu_f6cd39de_364074cuda3std3__442_GLOBAL__N__e5d7f74d_4_k_cu_f6cd39de_364076ignoreE:
	.zero		1
	.type		_ZN40_INTERNAL_e5d7f74d_4_k_cu_f6cd39de_364074cute7productE,@object
	.size		_ZN40_INTERNAL_e5d7f74d_4_k_cu_f6cd39de_364074cute7productE,(_ZN40_INTERNAL_e5d7f74d_4_k_cu_f6cd39de_364074cuda3std3__45__cpo3endE - _ZN40_INTERNAL_e5d7f74d_4_k_cu_f6cd39de_364074cute7productE)
_ZN40_INTERNAL_e5d7f74d_4_k_cu_f6cd39de_364074cute7productE:
	.zero		1
	.type		_ZN40_INTERNAL_e5d7f74d_4_k_cu_f6cd39de_364074cuda3std3__45__cpo3endE,@object
	.size		_ZN40_INTERNAL_e5d7f74d_4_k_cu_f6cd39de_364074cuda3std3__45__cpo3endE,(_ZN40_INTERNAL_e5d7f74d_4_k_cu_f6cd39de_364074cuda3std3__419piecewise_constructE - _ZN40_INTERNAL_e5d7f74d_4_k_cu_f6cd39de_364074cuda3std3__45__cpo3endE)
_ZN40_INTERNAL_e5d7f74d_4_k_cu_f6cd39de_364074cuda3std3__45__cpo3endE:
	.zero		1
	.type		_ZN40_INTERNAL_e5d7f74d_4_k_cu_f6cd39de_364074cuda3std3__419piecewise_constructE,@object
	.size		_ZN40_INTERNAL_e5d7f74d_4_k_cu_f6cd39de_364074cuda3std3__419piecewise_constructE,(_ZN40_INTERNAL_e5d7f74d_4_k_cu_f6cd39de_364074cuda3std3__45__cpo4cendE - _ZN40_INTERNAL_e5d7f74d_4_k_cu_f6cd39de_364074cuda3std3__419piecewise_constructE)
_ZN40_INTERNAL_e5d7f74d_4_k_cu_f6cd39de_364074cuda3std3__419piecewise_constructE:
	.zero		1
	.type		_ZN40_INTERNAL_e5d7f74d_4_k_cu_f6cd39de_364074cuda3std3__45__cpo4cendE,@object
	.size		_ZN40_INTERNAL_e5d7f74d_4_k_cu_f6cd39de_364074cuda3std3__45__cpo4cendE,(_ZN40_INTERNAL_e5d7f74d_4_k_cu_f6cd39de_364074cuda3std6ranges3__45__cpo4swapE - _ZN40_INTERNAL_e5d7f74d_4_k_cu_f6cd39de_364074cuda3std3__45__cpo4cendE)
_ZN40_INTERNAL_e5d7f74d_4_k_cu_f6cd39de_364074cuda3std3__45__cpo4cendE:
	.zero		1
	.type		_ZN40_INTERNAL_e5d7f74d_4_k_cu_f6cd39de_364074cuda3std6ranges3__45__cpo4swapE,@object
	.size		_ZN40_INTERNAL_e5d7f74d_4_k_cu_f6cd39de_364074cuda3std6ranges3__45__cpo4swapE,(.L_10 - _ZN40_INTERNAL_e5d7f74d_4_k_cu_f6cd39de_364074cuda3std6ranges3__45__cpo4swapE)
_ZN40_INTERNAL_e5d7f74d_4_k_cu_f6cd39de_364074cuda3std6ranges3__45__cpo4swapE:
	.zero		1
.L_10:


//--------------------- .nv.constant0._ZN7cutlass13device_kernelINS_4gemm6kernel13GemmUniversalIN4cute5tupleIJiiiiEEENS1_10collective13CollectiveMmaINS1_35MainloopSm100TmaUmmaWarpSpecializedILi16ELi2ELi4ENS5_IJNS4_1CILi1EEESB_SB_EEEEENS5_IJNSA_ILi128EEENSA_ILi64EEENSA_ILi32EEEEEENS_6half_tENS5_IJlSB_lEEESI_SJ_NS4_8TiledMMAINS4_8MMA_AtomIJNS4_20SM100_MMA_F16BF16_SSISI_SI_fLi128ELi64ELNS4_4UMMA5MajorE0ELSO_0ELNSN_7ScaleInE0ELSP_0EEEEEENS4_6LayoutISC_NS5_IJNSA_ILi0EEEST_ST_EEEEENS5_IJNS4_10UnderscoreESW_SW_EEEEENS4_13SM90_TMA_LOADENS4_14ComposedLayoutINS4_7SwizzleILi2ELi4ELi3EEENS4_18smem_ptr_flag_bitsILi16EEENSS_INS5_IJNSA_ILi8EEESG_EEENS5_IJSG_SB_EEEEEEEvNS4_8identityESZ_S19_vS1A_EENS_8epilogue10collective18CollectiveEpilogueINS1C_23Sm100TmaWarpSpecializedILi3ELi2ELi32ELb1ELb0EEEJSH_NS5_IJNSS_ISE_SB_EENSS_ISG_SB_EEEEESI_SJ_SI_SJ_NS1C_6fusion15FusionCallbacksIS1G_NS1K_17LinearCombinationISI_fSI_fLNS_15FloatRoundStyleE2EEESH_S1J_JEEENS4_5SM1004TMEM4LOAD26SM100_TMEM_LOAD_32dp32b32xESZ_S19_NS4_39AutoVectorizingCopyWithAssumedAlignmentILi128EEENS4_14SM90_TMA_STOREES19_S1V_S1V_EEEvvEEEEvNT_6ParamsE --------------------------
	.section	.nv.constant0._ZN7cutlass13device_kernelINS_4gemm6kernel13GemmUniversalIN4cute5tupleIJiiiiEEENS1_10collective13CollectiveMmaINS1_35MainloopSm100TmaUmmaWarpSpecializedILi16ELi2ELi4ENS5_IJNS4_1CILi1EEESB_SB_EEEEENS5_IJNSA_ILi128EEENSA_ILi64EEENSA_ILi32EEEEEENS_6half_tENS5_IJlSB_lEEESI_SJ_NS4_8TiledMMAINS4_8MMA_AtomIJNS4_20SM100_MMA_F16BF16_SSISI_SI_fLi128ELi64ELNS4_4UMMA5MajorE0ELSO_0ELNSN_7ScaleInE0ELSP_0EEEEEENS4_6LayoutISC_NS5_IJNSA_ILi0EEEST_ST_EEEEENS5_IJNS4_10UnderscoreESW_SW_EEEEENS4_13SM90_TMA_LOADENS4_14ComposedLayoutINS4_7SwizzleILi2ELi4ELi3EEENS4_18smem_ptr_flag_bitsILi16EEENSS_INS5_IJNSA_ILi8EEESG_EEENS5_IJSG_SB_EEEEEEEvNS4_8identityESZ_S19_vS1A_EENS_8epilogue10collective18CollectiveEpilogueINS1C_23Sm100TmaWarpSpecializedILi3ELi2ELi32ELb1ELb0EEEJSH_NS5_IJNSS_ISE_SB_EENSS_ISG_SB_EEEEESI_SJ_SI_SJ_NS1C_6fusion15FusionCallbacksIS1G_NS1K_17LinearCombinationISI_fSI_fLNS_15FloatRoundStyleE2EEESH_S1J_JEEENS4_5SM1004TMEM4LOAD26SM100_TMEM_LOAD_32dp32b32xESZ_S19_NS4_39AutoVectorizingCopyWithAssumedAlignmentILi128EEENS4_14SM90_TMA_STOREES19_S1V_S1V_EEEvvEEEEvNT_6ParamsE,"a",@progbits
	.sectionflags	@""
	.align	4
.nv.constant0._ZN7cutlass13device_kernelINS_4gemm6kernel13GemmUniversalIN4cute5tupleIJiiiiEEENS1_10collective13CollectiveMmaINS1_35MainloopSm100TmaUmmaWarpSpecializedILi16ELi2ELi4ENS5_IJNS4_1CILi1EEESB_SB_EEEEENS5_IJNSA_ILi128EEENSA_ILi64EEENSA_ILi32EEEEEENS_6half_tENS5_IJlSB_lEEESI_SJ_NS4_8TiledMMAINS4_8MMA_AtomIJNS4_20SM100_MMA_F16BF16_SSISI_SI_fLi128ELi64ELNS4_4UMMA5MajorE0ELSO_0ELNSN_7ScaleInE0ELSP_0EEEEEENS4_6LayoutISC_NS5_IJNSA_ILi0EEEST_ST_EEEEENS5_IJNS4_10UnderscoreESW_SW_EEEEENS4_13SM90_TMA_LOADENS4_14ComposedLayoutINS4_7SwizzleILi2ELi4ELi3EEENS4_18smem_ptr_flag_bitsILi16EEENSS_INS5_IJNSA_ILi8EEESG_EEENS5_IJSG_SB_EEEEEEEvNS4_8identityESZ_S19_vS1A_EENS_8epilogue10collective18CollectiveEpilogueINS1C_23Sm100TmaWarpSpecializedILi3ELi2ELi32ELb1ELb0EEEJSH_NS5_IJNSS_ISE_SB_EENSS_ISG_SB_EEEEESI_SJ_SI_SJ_NS1C_6fusion15FusionCallbacksIS1G_NS1K_17LinearCombinationISI_fSI_fLNS_15FloatRoundStyleE2EEESH_S1J_JEEENS4_5SM1004TMEM4LOAD26SM100_TMEM_LOAD_32dp32b32xESZ_S19_NS4_39AutoVectorizingCopyWithAssumedAlignmentILi128EEENS4_14SM90_TMA_STOREES19_S1V_S1V_EEEvvEEEEvNT_6ParamsE:
	.zero		2944


//--------------------- SYMBOLS --------------------------

	.type		.nv.reservedSmem.offset0,@object
	.size		.nv.reservedSmem.offset0,0x4
	.type		.nv.reservedSmem.cap,@object
	.size		.nv.reservedSmem.cap,0x4
	.type		__assertfail,@function
